//
// Generated by NVIDIA NVVM Compiler
//
// Compiler Build ID: CL-36424714
// Cuda compilation tools, release 13.0, V13.0.88
// Based on NVVM 20.0.0
//

.version 9.0
.target sm_100
.address_size 64

	// .globl	_Z47dpotf2_custom_simple_1block_batch_column_kernelPiPPdS_

.visible .entry _Z47dpotf2_custom_simple_1block_batch_column_kernelPiPPdS_(
	.param .u64 .ptr .align 1 _Z47dpotf2_custom_simple_1block_batch_column_kernelPiPPdS__param_0,
	.param .u64 .ptr .align 1 _Z47dpotf2_custom_simple_1block_batch_column_kernelPiPPdS__param_1,
	.param .u64 .ptr .align 1 _Z47dpotf2_custom_simple_1block_batch_column_kernelPiPPdS__param_2
)
{
	.reg .pred 	%p<39>;
	.reg .b32 	%r<68>;
	.reg .b64 	%rd<42>;
	.reg .b64 	%fd<50>;

	ld.param.u64 	%rd11, [_Z47dpotf2_custom_simple_1block_batch_column_kernelPiPPdS__param_0];
	ld.param.u64 	%rd12, [_Z47dpotf2_custom_simple_1block_batch_column_kernelPiPPdS__param_1];
	ld.param.u64 	%rd13, [_Z47dpotf2_custom_simple_1block_batch_column_kernelPiPPdS__param_2];
	cvta.to.global.u64 	%rd14, %rd12;
	cvta.to.global.u64 	%rd15, %rd13;
	cvta.to.global.u64 	%rd16, %rd11;
	mov.u32 	%r1, %tid.x;
	mov.u32 	%r29, %ctaid.x;
	mul.wide.u32 	%rd17, %r29, 4;
	add.s64 	%rd18, %rd16, %rd17;
	ld.global.u32 	%r2, [%rd18];
	add.s64 	%rd19, %rd15, %rd17;
	ld.global.u32 	%r3, [%rd19];
	mul.wide.u32 	%rd20, %r29, 8;
	add.s64 	%rd21, %rd14, %rd20;
	ld.global.u64 	%rd22, [%rd21];
	cvta.to.global.u64 	%rd1, %rd22;
	bar.sync 	0;
	setp.lt.s32 	%p1, %r2, 1;
	@%p1 bra 	$L__BB0_35;
	shl.b32 	%r4, %r3, 2;
	mov.b32 	%r59, 0;
$L__BB0_2:
	max.u32 	%r32, %r59, 1;
	mul.lo.s32 	%r6, %r59, %r3;
	and.b32  	%r7, %r32, 3;
	and.b32  	%r8, %r32, 2147483644;
	neg.s32 	%r9, %r8;
	mov.b32 	%r60, 0;
$L__BB0_3:
	add.s32 	%r11, %r60, %r1;
	setp.ge.s32 	%p2, %r11, %r2;
	add.s32 	%r34, %r59, -1;
	setp.ge.u32 	%p3, %r34, %r11;
	or.pred  	%p4, %p3, %p2;
	@%p4 bra 	$L__BB0_11;
	setp.lt.u32 	%p5, %r59, 4;
	add.s32 	%r36, %r11, %r6;
	mul.wide.s32 	%rd23, %r36, 8;
	add.s64 	%rd2, %rd1, %rd23;
	ld.global.f64 	%fd49, [%rd2];
	mov.b32 	%r64, 0;
	@%p5 bra 	$L__BB0_7;
	mov.u32 	%r61, %r11;
	mov.u32 	%r62, %r59;
	mov.u32 	%r63, %r9;
$L__BB0_6:
	mul.wide.s32 	%rd24, %r61, 8;
	add.s64 	%rd25, %rd1, %rd24;
	ld.global.f64 	%fd8, [%rd25];
	mul.wide.s32 	%rd26, %r62, 8;
	add.s64 	%rd27, %rd1, %rd26;
	ld.global.f64 	%fd9, [%rd27];
	mul.f64 	%fd10, %fd8, %fd9;
	sub.f64 	%fd11, %fd49, %fd10;
	st.global.f64 	[%rd2], %fd11;
	mul.wide.s32 	%rd28, %r3, 8;
	add.s64 	%rd29, %rd25, %rd28;
	ld.global.f64 	%fd12, [%rd29];
	add.s64 	%rd30, %rd27, %rd28;
	ld.global.f64 	%fd13, [%rd30];
	mul.f64 	%fd14, %fd12, %fd13;
	sub.f64 	%fd15, %fd11, %fd14;
	st.global.f64 	[%rd2], %fd15;
	add.s64 	%rd31, %rd29, %rd28;
	ld.global.f64 	%fd16, [%rd31];
	add.s64 	%rd32, %rd30, %rd28;
	ld.global.f64 	%fd17, [%rd32];
	mul.f64 	%fd18, %fd16, %fd17;
	sub.f64 	%fd19, %fd15, %fd18;
	st.global.f64 	[%rd2], %fd19;
	add.s64 	%rd33, %rd31, %rd28;
	ld.global.f64 	%fd20, [%rd33];
	add.s64 	%rd34, %rd32, %rd28;
	ld.global.f64 	%fd21, [%rd34];
	mul.f64 	%fd22, %fd20, %fd21;
	sub.f64 	%fd49, %fd19, %fd22;
	st.global.f64 	[%rd2], %fd49;
	add.s32 	%r63, %r63, 4;
	add.s32 	%r62, %r62, %r4;
	add.s32 	%r61, %r61, %r4;
	setp.ne.s32 	%p6, %r63, 0;
	mov.u32 	%r64, %r8;
	@%p6 bra 	$L__BB0_6;
$L__BB0_7:
	setp.eq.s32 	%p7, %r7, 0;
	@%p7 bra 	$L__BB0_11;
	setp.eq.s32 	%p8, %r7, 1;
	mul.lo.s32 	%r37, %r64, %r3;
	add.s32 	%r38, %r37, %r11;
	mul.wide.s32 	%rd35, %r38, 8;
	add.s64 	%rd3, %rd1, %rd35;
	ld.global.f64 	%fd23, [%rd3];
	add.s32 	%r39, %r37, %r59;
	mul.wide.s32 	%rd36, %r39, 8;
	add.s64 	%rd4, %rd1, %rd36;
	ld.global.f64 	%fd24, [%rd4];
	mul.f64 	%fd25, %fd23, %fd24;
	sub.f64 	%fd5, %fd49, %fd25;
	st.global.f64 	[%rd2], %fd5;
	@%p8 bra 	$L__BB0_11;
	setp.eq.s32 	%p9, %r7, 2;
	mul.wide.s32 	%rd5, %r3, 8;
	add.s64 	%rd6, %rd3, %rd5;
	ld.global.f64 	%fd26, [%rd6];
	add.s64 	%rd7, %rd4, %rd5;
	ld.global.f64 	%fd27, [%rd7];
	mul.f64 	%fd28, %fd26, %fd27;
	sub.f64 	%fd6, %fd5, %fd28;
	st.global.f64 	[%rd2], %fd6;
	@%p9 bra 	$L__BB0_11;
	add.s64 	%rd37, %rd6, %rd5;
	ld.global.f64 	%fd29, [%rd37];
	add.s64 	%rd38, %rd7, %rd5;
	ld.global.f64 	%fd30, [%rd38];
	mul.f64 	%fd31, %fd29, %fd30;
	sub.f64 	%fd32, %fd6, %fd31;
	st.global.f64 	[%rd2], %fd32;
$L__BB0_11:
	add.s32 	%r60, %r60, 32;
	setp.lt.s32 	%p10, %r60, %r2;
	@%p10 bra 	$L__BB0_3;
	setp.lt.u32 	%p11, %r2, 97;
	bar.sync 	0;
	add.s32 	%r41, %r6, %r59;
	mul.wide.s32 	%rd39, %r41, 8;
	add.s64 	%rd8, %rd1, %rd39;
	ld.global.f64 	%fd33, [%rd8];
	sqrt.rn.f64 	%fd7, %fd33;
	mov.b32 	%r67, 0;
	@%p11 bra 	$L__BB0_23;
	mov.b32 	%r67, 0;
	mov.u32 	%r66, %r67;
$L__BB0_14:
	add.s32 	%r22, %r67, %r1;
	setp.le.u32 	%p12, %r22, %r59;
	setp.ge.s32 	%p13, %r22, %r2;
	add.s32 	%r44, %r22, %r6;
	mul.wide.s32 	%rd40, %r44, 8;
	add.s64 	%rd9, %rd1, %rd40;
	or.pred  	%p14, %p12, %p13;
	@%p14 bra 	$L__BB0_16;
	ld.global.f64 	%fd34, [%rd9];
	div.rn.f64 	%fd35, %fd34, %fd7;
	st.global.f64 	[%rd9], %fd35;
$L__BB0_16:
	add.s32 	%r45, %r22, 32;
	setp.le.u32 	%p15, %r45, %r59;
	setp.ge.s32 	%p16, %r45, %r2;
	or.pred  	%p17, %p15, %p16;
	@%p17 bra 	$L__BB0_18;
	ld.global.f64 	%fd36, [%rd9+256];
	div.rn.f64 	%fd37, %fd36, %fd7;
	st.global.f64 	[%rd9+256], %fd37;
$L__BB0_18:
	add.s32 	%r46, %r22, 64;
	setp.le.u32 	%p18, %r46, %r59;
	setp.ge.s32 	%p19, %r46, %r2;
	or.pred  	%p20, %p18, %p19;
	@%p20 bra 	$L__BB0_20;
	ld.global.f64 	%fd38, [%rd9+512];
	div.rn.f64 	%fd39, %fd38, %fd7;
	st.global.f64 	[%rd9+512], %fd39;
$L__BB0_20:
	add.s32 	%r47, %r22, 96;
	setp.le.u32 	%p21, %r47, %r59;
	setp.ge.s32 	%p22, %r47, %r2;
	or.pred  	%p23, %p21, %p22;
	@%p23 bra 	$L__BB0_22;
	ld.global.f64 	%fd40, [%rd9+768];
	div.rn.f64 	%fd41, %fd40, %fd7;
	st.global.f64 	[%rd9+768], %fd41;
$L__BB0_22:
	add.s32 	%r67, %r67, 128;
	add.s32 	%r66, %r66, 4;
	add.s32 	%r48, %r2, -1;
	shr.u32 	%r49, %r48, 5;
	add.s32 	%r50, %r49, 1;
	and.b32  	%r51, %r50, 268435452;
	setp.ne.s32 	%p24, %r66, %r51;
	@%p24 bra 	$L__BB0_14;
$L__BB0_23:
	add.s32 	%r52, %r2, -1;
	shr.u32 	%r53, %r52, 5;
	add.s32 	%r54, %r53, 1;
	and.b32  	%r26, %r54, 3;
	setp.eq.s32 	%p25, %r26, 0;
	@%p25 bra 	$L__BB0_32;
	add.s32 	%r27, %r67, %r1;
	setp.le.u32 	%p26, %r27, %r59;
	setp.ge.s32 	%p27, %r27, %r2;
	add.s32 	%r56, %r27, %r6;
	mul.wide.s32 	%rd41, %r56, 8;
	add.s64 	%rd10, %rd1, %rd41;
	or.pred  	%p28, %p26, %p27;
	@%p28 bra 	$L__BB0_26;
	ld.global.f64 	%fd42, [%rd10];
	div.rn.f64 	%fd43, %fd42, %fd7;
	st.global.f64 	[%rd10], %fd43;
$L__BB0_26:
	setp.eq.s32 	%p29, %r26, 1;
	@%p29 bra 	$L__BB0_32;
	add.s32 	%r57, %r27, 32;
	setp.le.u32 	%p30, %r57, %r59;
	setp.ge.s32 	%p31, %r57, %r2;
	or.pred  	%p32, %p30, %p31;
	@%p32 bra 	$L__BB0_29;
	ld.global.f64 	%fd44, [%rd10+256];
	div.rn.f64 	%fd45, %fd44, %fd7;
	st.global.f64 	[%rd10+256], %fd45;
$L__BB0_29:
	setp.eq.s32 	%p33, %r26, 2;
	@%p33 bra 	$L__BB0_32;
	add.s32 	%r58, %r27, 64;
	setp.le.u32 	%p34, %r58, %r59;
	setp.ge.s32 	%p35, %r58, %r2;
	or.pred  	%p36, %p34, %p35;
	@%p36 bra 	$L__BB0_32;
	ld.global.f64 	%fd46, [%rd10+512];
	div.rn.f64 	%fd47, %fd46, %fd7;
	st.global.f64 	[%rd10+512], %fd47;
$L__BB0_32:
	setp.ne.s32 	%p37, %r1, 0;
	bar.sync 	0;
	@%p37 bra 	$L__BB0_34;
	st.global.f64 	[%rd8], %fd7;
$L__BB0_34:
	bar.sync 	0;
	add.s32 	%r59, %r59, 1;
	setp.ne.s32 	%p38, %r59, %r2;
	@%p38 bra 	$L__BB0_2;
$L__BB0_35:
	ret;

}


// ===== COMPILED SASS (sm_100) =====

	.target	sm_100

	.elftype	@"ET_EXEC"


//--------------------- .note.nv.tkinfo           --------------------------
	.section	.note.nv.tkinfo,"",@"SHT_NOTE"
	.sectionflags	@"SHF_NOTE_NV_TKINFO"
	.tkinfo
        /*0018*/ 	.word	0x00000002
        /*0030*/ 	.string	""
        /*0030*/ 	.string	"ptxas"
        /*0030*/ 	.string	"Cuda compilation tools, release 13.0, V13.0.88"
        /*0030*/ 	.string	"Build cuda_13.0.r13.0/compiler.36424714_0"
        /*0030*/ 	.string	"-arch sm_100 -m 64 "



//--------------------- .note.nv.cuinfo           --------------------------
	.section	.note.nv.cuinfo,"",@"SHT_NOTE"
	.sectionflags	@"SHF_NOTE_NV_CUINFO"
        /*0018*/ 	.short	0x0002
        /*001a*/ 	.short	0x0064
        /*001c*/ 	.short	0x0082
	.zero		2


//--------------------- .nv.info                  --------------------------
	.section	.nv.info,"",@"SHT_CUDA_INFO"
	.align	4


	//----- nvinfo : EIATTR_REGCOUNT
	.align		4
        /*0000*/ 	.byte	0x04, 0x2f
        /*0002*/ 	.short	(.L_1 - .L_0)
	.align		4
.L_0:
        /*0004*/ 	.word	index@(_Z47dpotf2_custom_simple_1block_batch_column_kernelPiPPdS_)
        /*0008*/ 	.word	0x00000028


	//----- nvinfo : EIATTR_FRAME_SIZE
	.align		4
.L_1:
        /*000c*/ 	.byte	0x04, 0x11
        /*000e*/ 	.short	(.L_3 - .L_2)
	.align		4
.L_2:
        /*0010*/ 	.word	index@($__internal_1_$__cuda_sm20_dsqrt_rn_f64_mediumpath_v1)
        /*0014*/ 	.word	0x00000000


	//----- nvinfo : EIATTR_FRAME_SIZE
	.align		4
.L_3:
        /*0018*/ 	.byte	0x04, 0x11
        /*001a*/ 	.short	(.L_5 - .L_4)
	.align		4
.L_4:
        /*001c*/ 	.word	index@($__internal_0_$__cuda_sm20_div_rn_f64_full)
        /*0020*/ 	.word	0x00000000


	//----- nvinfo : EIATTR_FRAME_SIZE
	.align		4
.L_5:
        /*0024*/ 	.byte	0x04, 0x11
        /*0026*/ 	.short	(.L_7 - .L_6)
	.align		4
.L_6:
        /*0028*/ 	.word	index@(_Z47dpotf2_custom_simple_1block_batch_column_kernelPiPPdS_)
        /*002c*/ 	.word	0x00000000


	//----- nvinfo : EIATTR_MIN_STACK_SIZE
	.align		4
.L_7:
        /*0030*/ 	.byte	0x04, 0x12
        /*0032*/ 	.short	(.L_9 - .L_8)
	.align		4
.L_8:
        /*0034*/ 	.word	index@(_Z47dpotf2_custom_simple_1block_batch_column_kernelPiPPdS_)
        /*0038*/ 	.word	0x00000000
.L_9:


//--------------------- .nv.compat                --------------------------
	.section	.nv.compat,"",@"SHT_CUDA_COMPAT_INFO"
	.align	4
        /*0000*/ 	.byte	0x02, 0x09, 0x00, 0x00, 0x02, 0x02, 0x01, 0x00, 0x02, 0x05, 0x05, 0x00, 0x03, 0x07, 0x01, 0x01
        /*0010*/ 	.byte	0x02, 0x03, 0x00, 0x00, 0x02, 0x06, 0x01, 0x00, 0x04, 0x0b, 0x08, 0x00, 0x01, 0x00, 0x00, 0x00
        /*0020*/ 	.byte	0x00, 0x00, 0x00, 0x00


//--------------------- .nv.info._Z47dpotf2_custom_simple_1block_batch_column_kernelPiPPdS_ --------------------------
	.section	.nv.info._Z47dpotf2_custom_simple_1block_batch_column_kernelPiPPdS_,"",@"SHT_CUDA_INFO"
	.sectionflags	@""
	.align	4


	//----- nvinfo : EIATTR_CUDA_API_VERSION
	.align		4
        /*0000*/ 	.byte	0x04, 0x37
        /*0002*/ 	.short	(.L_11 - .L_10)
.L_10:
        /*0004*/ 	.word	0x00000082


	//----- nvinfo : EIATTR_KPARAM_INFO
	.align		4
.L_11:
        /*0008*/ 	.byte	0x04, 0x17
        /*000a*/ 	.short	(.L_13 - .L_12)
.L_12:
        /*000c*/ 	.word	0x00000000
        /*0010*/ 	.short	0x0002
        /*0012*/ 	.short	0x0010
        /*0014*/ 	.byte	0x00, 0xf5, 0x21, 0x00


	//----- nvinfo : EIATTR_KPARAM_INFO
	.align		4
.L_13:
        /*0018*/ 	.byte	0x04, 0x17
        /*001a*/ 	.short	(.L_15 - .L_14)
.L_14:
        /*001c*/ 	.word	0x00000000
        /*0020*/ 	.short	0x0001
        /*0022*/ 	.short	0x0008
        /*0024*/ 	.byte	0x00, 0xf5, 0x21, 0x00


	//----- nvinfo : EIATTR_KPARAM_INFO
	.align		4
.L_15:
        /*0028*/ 	.byte	0x04, 0x17
        /*002a*/ 	.short	(.L_17 - .L_16)
.L_16:
        /*002c*/ 	.word	0x00000000
        /*0030*/ 	.short	0x0000
        /*0032*/ 	.short	0x0000
        /*0034*/ 	.byte	0x00, 0xf5, 0x21, 0x00


	//----- nvinfo : EIATTR_SPARSE_MMA_MASK
	.align		4
.L_17:
        /*0038*/ 	.byte	0x03, 0x50
        /*003a*/ 	.short	0x0000


	//----- nvinfo : EIATTR_MAXREG_COUNT
	.align		4
        /*003c*/ 	.byte	0x03, 0x1b
        /*003e*/ 	.short	0x00ff


	//----- nvinfo : EIATTR_NUM_BARRIERS
	.align		4
        /*0040*/ 	.byte	0x02, 0x4c
        /*0042*/ 	.byte	0x01
	.zero		1


	//----- nvinfo : EIATTR_MERCURY_ISA_VERSION
	.align		4
        /*0044*/ 	.byte	0x03, 0x5f
        /*0046*/ 	.short	0x0101


	//----- nvinfo : EIATTR_VRC_CTA_INIT_COUNT
	.align		4
        /*0048*/ 	.byte	0x02, 0x4a
	.zero		1
	.zero		1


	//----- nvinfo : EIATTR_EXIT_INSTR_OFFSETS
	.align		4
        /*004c*/ 	.byte	0x04, 0x1c
        /*004e*/ 	.short	(.L_19 - .L_18)


	//   ....[0]....
.L_18:
        /*0050*/ 	.word	0x000000e0


	//   ....[1]....
        /*0054*/ 	.word	0x00002180


	//----- nvinfo : EIATTR_CRS_STACK_SIZE
	.align		4
.L_19:
        /*0058*/ 	.byte	0x04, 0x1e
        /*005a*/ 	.short	(.L_21 - .L_20)
.L_20:
        /*005c*/ 	.word	0x00000000


	//----- nvinfo : EIATTR_CBANK_PARAM_SIZE
	.align		4
.L_21:
        /*0060*/ 	.byte	0x03, 0x19
        /*0062*/ 	.short	0x0018


	//----- nvinfo : EIATTR_PARAM_CBANK
	.align		4
        /*0064*/ 	.byte	0x04, 0x0a
        /*0066*/ 	.short	(.L_23 - .L_22)
	.align		4
.L_22:
        /*0068*/ 	.word	index@(.nv.constant0._Z47dpotf2_custom_simple_1block_batch_column_kernelPiPPdS_)
        /*006c*/ 	.short	0x0380
        /*006e*/ 	.short	0x0018


	//----- nvinfo : EIATTR_SW_WAR
	.align		4
.L_23:
        /*0070*/ 	.byte	0x04, 0x36
        /*0072*/ 	.short	(.L_25 - .L_24)
.L_24:
        /*0074*/ 	.word	0x00000008
.L_25:


//--------------------- .nv.callgraph             --------------------------
	.section	.nv.callgraph,"",@"SHT_CUDA_CALLGRAPH"
	.align	4
	.sectionentsize	8
	.align		4
        /*0000*/ 	.word	0x00000000
	.align		4
        /*0004*/ 	.word	0xffffffff
	.align		4
        /*0008*/ 	.word	0x00000000
	.align		4
        /*000c*/ 	.word	0xfffffffe
	.align		4
        /*0010*/ 	.word	0x00000000
	.align		4
        /*0014*/ 	.word	0xfffffffd
	.align		4
        /*0018*/ 	.word	0x00000000
	.align		4
        /*001c*/ 	.word	0xfffffffc


//--------------------- .text._Z47dpotf2_custom_simple_1block_batch_column_kernelPiPPdS_ --------------------------
	.section	.text._Z47dpotf2_custom_simple_1block_batch_column_kernelPiPPdS_,"ax",@progbits
	.align	128
        .global         _Z47dpotf2_custom_simple_1block_batch_column_kernelPiPPdS_
        .type           _Z47dpotf2_custom_simple_1block_batch_column_kernelPiPPdS_,@function
        .size           _Z47dpotf2_custom_simple_1block_batch_column_kernelPiPPdS_,(.L_x_50 - _Z47dpotf2_custom_simple_1block_batch_column_kernelPiPPdS_)
        .other          _Z47dpotf2_custom_simple_1block_batch_column_kernelPiPPdS_,@"STO_CUDA_ENTRY STV_DEFAULT"
_Z47dpotf2_custom_simple_1block_batch_column_kernelPiPPdS_:
.text._Z47dpotf2_custom_simple_1block_batch_column_kernelPiPPdS_:
[----:B------:R-:W-:Y:S01]  /*0000*/  LDC R1, c[0x0][0x37c] ;  /* 0x0000df00ff017b82 */ /* 0x000fe20000000800 */
[----:B------:R-:W0:Y:S07]  /*0010*/  S2R R7, SR_CTAID.X ;  /* 0x0000000000077919 */ /* 0x000e2e0000002500 */
[----:B------:R-:W0:Y:S01]  /*0020*/  LDC.64 R4, c[0x0][0x380] ;  /* 0x0000e000ff047b82 */ /* 0x000e220000000a00 */
[----:B------:R-:W1:Y:S07]  /*0030*/  LDCU.64 UR6, c[0x0][0x358] ;  /* 0x00006b00ff0677ac */ /* 0x000e6e0008000a00 */
[----:B------:R-:W2:Y:S08]  /*0040*/  LDC.64 R2, c[0x0][0x390] ;  /* 0x0000e400ff027b82 */ /* 0x000eb00000000a00 */
[----:B------:R-:W3:Y:S01]  /*0050*/  LDC.64 R12, c[0x0][0x388] ;  /* 0x0000e200ff0c7b82 */ /* 0x000ee20000000a00 */
[----:B0-----:R-:W-:-:S06]  /*0060*/  IMAD.WIDE.U32 R4, R7, 0x4, R4 ;  /* 0x0000000407047825 */ /* 0x001fcc00078e0004 */
[----:B-1----:R-:W4:Y:S01]  /*0070*/  LDG.E R5, desc[UR6][R4.64] ;  /* 0x0000000604057981 */ /* 0x002f22000c1e1900 */
[----:B--2---:R-:W-:-:S04]  /*0080*/  IMAD.WIDE.U32 R2, R7, 0x4, R2 ;  /* 0x0000000407027825 */ /* 0x004fc800078e0002 */
[----:B---3--:R-:W-:Y:S02]  /*0090*/  IMAD.WIDE.U32 R12, R7, 0x8, R12 ;  /* 0x00000008070c7825 */ /* 0x008fe400078e000c */
[----:B------:R0:W5:Y:S04]  /*00a0*/  LDG.E R3, desc[UR6][R2.64] ;  /* 0x0000000602037981 */ /* 0x000168000c1e1900 */
[----:B------:R-:W5:Y:S01]  /*00b0*/  LDG.E.64 R12, desc[UR6][R12.64] ;  /* 0x000000060c0c7981 */ /* 0x000f62000c1e1b00 */
[----:B------:R-:W-:Y:S01]  /*00c0*/  BAR.SYNC.DEFER_BLOCKING 0x0 ;  /* 0x0000000000007b1d */ /* 0x000fe20000010000 */
[----:B----4-:R-:W-:-:S13]  /*00d0*/  ISETP.GE.AND P0, PT, R5, 0x1, PT ;  /* 0x000000010500780c */ /* 0x010fda0003f06270 */
[----:B0-----:R-:W-:Y:S05]  /*00e0*/  @!P0 EXIT ;  /* 0x000000000000894d */ /* 0x001fea0003800000 */
[----:B------:R-:W0:Y:S01]  /*00f0*/  S2R R2, SR_TID.X ;  /* 0x0000000000027919 */ /* 0x000e220000002100 */
[----:B------:R-:W-:-:S07]  /*0100*/  IMAD.MOV.U32 R0, RZ, RZ, RZ ;  /* 0x000000ffff007224 */ /* 0x000fce00078e00ff */
.L_x_39:
[----:B0123--:R-:W-:Y:S01]  /*0110*/  VIMNMX.U32 R6, PT, PT, R0, 0x1, !PT ;  /* 0x0000000100067848 */ /* 0x00ffe20007fe0000 */
[----:B-----5:R-:W-:Y:S01]  /*0120*/  IMAD R31, R3, R0, RZ ;  /* 0x00000000031f7224 */ /* 0x020fe200078e02ff */
[----:B------:R-:W-:Y:S02]  /*0130*/  UMOV UR4, URZ ;  /* 0x000000ff00047c82 */ /* 0x000fe40008000000 */
[C---:B------:R-:W-:Y:S02]  /*0140*/  LOP3.LUT R4, R6.reuse, 0x7ffffffc, RZ, 0xc0, !PT ;  /* 0x7ffffffc06047812 */ /* 0x040fe400078ec0ff */
[----:B------:R-:W-:-:S03]  /*0150*/  LOP3.LUT R6, R6, 0x3, RZ, 0xc0, !PT ;  /* 0x0000000306067812 */ /* 0x000fc600078ec0ff */
[----:B------:R-:W-:-:S07]  /*0160*/  IMAD.MOV R7, RZ, RZ, -R4 ;  /* 0x000000ffff077224 */ /* 0x000fce00078e0a04 */
.L_x_7:
[----:B0-----:R-:W-:Y:S01]  /*0170*/  IADD3 R8, PT, PT, R2, UR4, RZ ;  /* 0x0000000402087c10 */ /* 0x001fe2000fffe0ff */
[----:B------:R-:W-:Y:S01]  /*0180*/  VIADD R9, R0, 0xffffffff ;  /* 0xffffffff00097836 */ /* 0x000fe20000000000 */
[----:B------:R-:W-:Y:S01]  /*0190*/  UIADD3 UR4, UPT, UPT, UR4, 0x20, URZ ;  /* 0x0000002004047890 */ /* 0x000fe2000fffe0ff */
[----:B------:R-:W-:Y:S01]  /*01a0*/  BSSY.RECONVERGENT B0, `(.L_x_0) ;  /* 0x00000f6000007945 */ /* 0x000fe20003800200 */
[----:B------:R-:W-:-:S04]  /*01b0*/  ISETP.GE.AND P0, PT, R8, R5, PT ;  /* 0x000000050800720c */ /* 0x000fc80003f06270 */
[----:B------:R-:W-:Y:S02]  /*01c0*/  ISETP.GE.U32.OR P0, PT, R9, R8, P0 ;  /* 0x000000080900720c */ /* 0x000fe40000706470 */
[----:B------:R-:W-:-:S11]  /*01d0*/  ISETP.LE.AND P1, PT, R5, UR4, PT ;  /* 0x0000000405007c0c */ /* 0x000fd6000bf23270 */
[----:B-12345:R-:W-:Y:S05]  /*01e0*/  @P0 BRA `(.L_x_1) ;  /* 0x0000000c00c40947 */ /* 0x03efea0003800000 */
[----:B------:R-:W-:-:S04]  /*01f0*/  IMAD.IADD R15, R31, 0x1, R8 ;  /* 0x000000011f0f7824 */ /* 0x000fc800078e0208 */
[----:B------:R-:W-:-:S05]  /*0200*/  IMAD.WIDE R14, R15, 0x8, R12 ;  /* 0x000000080f0e7825 */ /* 0x000fca00078e020c */
[----:B------:R0:W5:Y:S01]  /*0210*/  LDG.E.64 R32, desc[UR6][R14.64] ;  /* 0x000000060e207981 */ /* 0x000162000c1e1b00 */
[----:B------:R-:W-:Y:S01]  /*0220*/  ISETP.GE.U32.AND P0, PT, R0, 0x4, PT ;  /* 0x000000040000780c */ /* 0x000fe20003f06070 */
[----:B------:R-:W-:-:S12]  /*0230*/  HFMA2 R16, -RZ, RZ, 0, 0 ;  /* 0x00000000ff107431 */ /* 0x000fd800000001ff */
[----:B0-----:R-:W-:Y:S05]  /*0240*/  @!P0 BRA `(.L_x_2) ;  /* 0x0000000c00448947 */ /* 0x001fea0003800000 */
[----:B------:R-:W-:Y:S01]  /*0250*/  IMAD.MOV R9, RZ, RZ, -R4 ;  /* 0x000000ffff097224 */ /* 0x000fe200078e0a04 */
[----:B------:R-:W-:Y:S01]  /*0260*/  MOV R10, R0 ;  /* 0x00000000000a7202 */ /* 0x000fe20000000f00 */
[----:B------:R-:W-:-:S03]  /*0270*/  IMAD.MOV.U32 R11, RZ, RZ, R8 ;  /* 0x000000ffff0b7224 */ /* 0x000fc600078e0008 */
[----:B------:R-:W-:Y:S01]  /*0280*/  ISETP.GE.AND P0, PT, R9, RZ, PT ;  /* 0x000000ff0900720c */ /* 0x000fe20003f06270 */
[----:B------:R-:W-:-:S12]  /*0290*/  IMAD.MOV.U32 R9, RZ, RZ, R7 ;  /* 0x000000ffff097224 */ /* 0x000fd800078e0007 */
[----:B------:R-:W-:Y:S05]  /*02a0*/  @P0 BRA `(.L_x_3) ;  /* 0x0000000800b40947 */ /* 0x000fea0003800000 */
[----:B------:R-:W-:Y:S01]  /*02b0*/  IMAD.MOV R17, RZ, RZ, -R9 ;  /* 0x000000ffff117224 */ /* 0x000fe200078e0a09 */
[----:B------:R-:W-:-:S04]  /*02c0*/  PLOP3.LUT P0, PT, PT, PT, PT, 0x80, 0x8 ;  /* 0x000000000008781c */ /* 0x000fc80003f0f070 */
[----:B------:R-:W-:-:S13]  /*02d0*/  ISETP.GT.AND P2, PT, R17, 0xc, PT ;  /* 0x0000000c1100780c */ /* 0x000fda0003f44270 */
[----:B------:R-:W-:Y:S05]  /*02e0*/  @!P2 BRA `(.L_x_4) ;  /* 0x0000000400b4a947 */ /* 0x000fea0003800000 */
[----:B------:R-:W-:-:S13]  /*02f0*/  PLOP3.LUT P0, PT, PT, PT, PT, 0x8, 0x80 ;  /* 0x000000000080781c */ /* 0x000fda0003f0e170 */
.L_x_5:
[----:B------:R-:W-:-:S04]  /*0300*/  IMAD.WIDE R34, R11, 0x8, R12 ;  /* 0x000000080b227825 */ /* 0x000fc800078e020c */
[----:B0-----:R-:W-:Y:S01]  /*0310*/  IMAD.WIDE R22, R10, 0x8, R12 ;  /* 0x000000080a167825 */ /* 0x001fe200078e020c */
[----:B------:R-:W2:Y:S04]  /*0320*/  LDG.E.64 R18, desc[UR6][R34.64] ;  /* 0x0000000622127981 */ /* 0x000ea8000c1e1b00 */
[----:B------:R-:W2:Y:S01]  /*0330*/  LDG.E.64 R16, desc[UR6][R22.64] ;  /* 0x0000000616107981 */ /* 0x000ea2000c1e1b00 */
[----:B------:R-:W-:Y:S01]  /*0340*/  IMAD.WIDE R28, R3, 0x8, R34 ;  /* 0x00000008031c7825 */ /* 0x000fe200078e0222 */
[----:B--2--5:R-:W-:-:S03]  /*0350*/  DFMA R32, -R18, R16, R32 ;  /* 0x000000101220722b */ /* 0x024fc60000000120 */
[----:B------:R-:W-:-:S04]  /*0360*/  IMAD.WIDE R18, R3, 0x8, R22 ;  /* 0x0000000803127825 */ /* 0x000fc800078e0216 */
[----:B------:R-:W-:Y:S04]  /*0370*/  STG.E.64 desc[UR6][R14.64], R32 ;  /* 0x000000200e007986 */ /* 0x000fe8000c101b06 */
[----:B------:R-:W2:Y:S04]  /*0380*/  LDG.E.64 R24, desc[UR6][R28.64] ;  /* 0x000000061c187981 */ /* 0x000ea8000c1e1b00 */
[----:B------:R-:W2:Y:S01]  /*0390*/  LDG.E.64 R16, desc[UR6][R18.64] ;  /* 0x0000000612107981 */ /* 0x000ea2000c1e1b00 */
[----:B------:R-:W-:-:S04]  /*03a0*/  IMAD.WIDE R20, R3, 0x8, R28 ;  /* 0x0000000803147825 */ /* 0x000fc800078e021c */
[----:B------:R-:W-:Y:S01]  /*03b0*/  IMAD.WIDE R26, R3, 0x8, R18 ;  /* 0x00000008031a7825 */ /* 0x000fe200078e0212 */
[----:B--2---:R-:W-:-:S07]  /*03c0*/  DFMA R24, -R24, R16, R32 ;  /* 0x000000101818722b */ /* 0x004fce0000000120 */
[----:B------:R0:W-:Y:S04]  /*03d0*/  STG.E.64 desc[UR6][R14.64], R24 ;  /* 0x000000180e007986 */ /* 0x0001e8000c101b06 */
        /* <DEDUP_REMOVED lines=8> */
[C---:B------:R-:W-:Y:S01]  /*0460*/  LEA R11, R3.reuse, R11, 0x2 ;  /* 0x0000000b030b7211 */ /* 0x040fe200078e10ff */
[----:B------:R-:W-:-:S04]  /*0470*/  IMAD R10, R3, 0x4, R10 ;  /* 0x00000004030a7824 */ /* 0x000fc800078e020a */
[----:B0-----:R-:W-:-:S04]  /*0480*/  IMAD.WIDE R24, R11, 0x8, R12 ;  /* 0x000000080b187825 */ /* 0x001fc800078e020c */
        /* <DEDUP_REMOVED lines=8> */
[----:B------:R-:W-:Y:S04]  /*0510*/  STG.E.64 desc[UR6][R14.64], R32 ;  /* 0x000000200e007986 */ /* 0x000fe8000c101b06 */
[----:B-1----:R-:W2:Y:S04]  /*0520*/  LDG.E.64 R22, desc[UR6][R28.64] ;  /* 0x000000061c167981 */ /* 0x002ea8000c1e1b00 */
[----:B------:R-:W2:Y:S01]  /*0530*/  LDG.E.64 R16, desc[UR6][R26.64] ;  /* 0x000000061a107981 */ /* 0x000ea2000c1e1b00 */
[----:B0-----:R-:W-:Y:S01]  /*0540*/  IMAD.WIDE R18, R3, 0x8, R26 ;  /* 0x0000000803127825 */ /* 0x001fe200078e021a */
[----:B--2---:R-:W-:-:S03]  /*0550*/  DFMA R22, -R22, R16, R32 ;  /* 0x000000101616722b */ /* 0x004fc60000000120 */
[----:B------:R-:W-:-:S04]  /*0560*/  IMAD.WIDE R16, R3, 0x8, R28 ;  /* 0x0000000803107825 */ /* 0x000fc800078e021c */
[----:B------:R0:W-:Y:S04]  /*0570*/  STG.E.64 desc[UR6][R14.64], R22 ;  /* 0x000000160e007986 */ /* 0x0001e8000c101b06 */
[----:B------:R-:W2:Y:S04]  /*0580*/  LDG.E.64 R20, desc[UR6][R16.64] ;  /* 0x0000000610147981 */ /* 0x000ea8000c1e1b00 */
[----:B------:R-:W2:Y:S01]  /*0590*/  LDG.E.64 R24, desc[UR6][R18.64] ;  /* 0x0000000612187981 */ /* 0x000ea2000c1e1b00 */
[----:B------:R-:W-:-:S04]  /*05a0*/  IMAD.WIDE R34, R3, 0x8, R16 ;  /* 0x0000000803227825 */ /* 0x000fc800078e0210 */
[----:B------:R-:W-:Y:S01]  /*05b0*/  IMAD.WIDE R36, R3, 0x8, R18 ;  /* 0x0000000803247825 */ /* 0x000fe200078e0212 */
[----:B--2---:R-:W-:-:S07]  /*05c0*/  DFMA R20, -R20, R24, R22 ;  /* 0x000000181414722b */ /* 0x004fce0000000116 */
[----:B------:R1:W-:Y:S04]  /*05d0*/  STG.E.64 desc[UR6][R14.64], R20 ;  /* 0x000000140e007986 */ /* 0x0003e8000c101b06 */
[----:B------:R-:W0:Y:S04]  /*05e0*/  LDG.E.64 R24, desc[UR6][R34.64] ;  /* 0x0000000622187981 */ /* 0x000e28000c1e1b00 */
[----:B------:R-:W0:Y:S01]  /*05f0*/  LDG.E.64 R26, desc[UR6][R36.64] ;  /* 0x00000006241a7981 */ /* 0x000e22000c1e1b00 */
[C---:B------:R-:W-:Y:S01]  /*0600*/  LEA R10, R3.reuse, R10, 0x2 ;  /* 0x0000000a030a7211 */ /* 0x040fe200078e10ff */
[----:B------:R-:W-:-:S04]  /*0610*/  IMAD R11, R3, 0x4, R11 ;  /* 0x00000004030b7824 */ /* 0x000fc800078e020b */
[----:B------:R-:W-:Y:S01]  /*0620*/  IMAD.WIDE R18, R10, 0x8, R12 ;  /* 0x000000080a127825 */ /* 0x000fe200078e020c */
[----:B0-----:R-:W-:-:S03]  /*0630*/  DFMA R22, -R24, R26, R20 ;  /* 0x0000001a1816722b */ /* 0x001fc60000000114 */
[----:B------:R-:W-:-:S04]  /*0640*/  IMAD.WIDE R24, R11, 0x8, R12 ;  /* 0x000000080b187825 */ /* 0x000fc800078e020c */
        /* <DEDUP_REMOVED lines=21> */
[C---:B------:R-:W-:Y:S02]  /*07a0*/  IMAD R11, R3.reuse, 0x4, R11 ;  /* 0x00000004030b7824 */ /* 0x040fe400078e020b */
        /* <DEDUP_REMOVED lines=11> */
[----:B------:R-:W3:Y:S04]  /*0860*/  LDG.E.64 R16, desc[UR6][R28.64] ;  /* 0x000000061c107981 */ /* 0x000ee8000c1e1b00 */
[----:B-1----:R-:W3:Y:S01]  /*0870*/  LDG.E.64 R18, desc[UR6][R26.64] ;  /* 0x000000061a127981 */ /* 0x002ee2000c1e1b00 */
[----:B0-----:R-:W-:Y:S01]  /*0880*/  IMAD.WIDE R20, R3, 0x8, R26 ;  /* 0x0000000803147825 */ /* 0x001fe200078e021a */
[----:B---3--:R-:W-:-:S03]  /*0890*/  DFMA R16, -R16, R18, R32 ;  /* 0x000000121010722b */ /* 0x008fc60000000120 */
[----:B------:R-:W-:-:S04]  /*08a0*/  IMAD.WIDE R18, R3, 0x8, R28 ;  /* 0x0000000803127825 */ /* 0x000fc800078e021c */
[----:B------:R0:W-:Y:S04]  /*08b0*/  STG.E.64 desc[UR6][R14.64], R16 ;  /* 0x000000100e007986 */ /* 0x0001e8000c101b06 */
[----:B------:R-:W3:Y:S04]  /*08c0*/  LDG.E.64 R22, desc[UR6][R18.64] ;  /* 0x0000000612167981 */ /* 0x000ee8000c1e1b00 */
[----:B------:R-:W3:Y:S01]  /*08d0*/  LDG.E.64 R24, desc[UR6][R20.64] ;  /* 0x0000000614187981 */ /* 0x000ee2000c1e1b00 */
[----:B------:R-:W-:Y:S01]  /*08e0*/  IMAD.WIDE R34, R3, 0x8, R20 ;  /* 0x0000000803227825 */ /* 0x000fe200078e0214 */
[----:B---3--:R-:W-:-:S03]  /*08f0*/  DFMA R22, -R22, R24, R16 ;  /* 0x000000181616722b */ /* 0x008fc60000000110 */
[----:B------:R-:W-:-:S04]  /*0900*/  IMAD.WIDE R24, R3, 0x8, R18 ;  /* 0x0000000803187825 */ /* 0x000fc800078e0212 */
[----:B------:R0:W-:Y:S04]  /*0910*/  STG.E.64 desc[UR6][R14.64], R22 ;  /* 0x000000160e007986 */ /* 0x0001e8000c101b06 */
[----:B------:R-:W2:Y:S04]  /*0920*/  LDG.E.64 R24, desc[UR6][R24.64] ;  /* 0x0000000618187981 */ /* 0x000ea8000c1e1b00 */
[----:B------:R-:W2:Y:S01]  /*0930*/  LDG.E.64 R34, desc[UR6][R34.64] ;  /* 0x0000000622227981 */ /* 0x000ea2000c1e1b00 */
[----:B------:R-:W-:Y:S01]  /*0940*/  IADD3 R9, PT, PT, R9, 0x10, RZ ;  /* 0x0000001009097810 */ /* 0x000fe20007ffe0ff */
[----:B------:R-:W-:-:S02]  /*0950*/  IMAD R10, R3, 0x4, R10 ;  /* 0x00000004030a7824 */ /* 0x000fc400078e020a */
[----:B------:R-:W-:Y:S01]  /*0960*/  IMAD R11, R3, 0x4, R11 ;  /* 0x00000004030b7824 */ /* 0x000fe200078e020b */
[----:B------:R-:W-:Y:S01]  /*0970*/  ISETP.GE.AND P2, PT, R9, -0xc, PT ;  /* 0xfffffff40900780c */ /* 0x000fe20003f46270 */
[----:B--2---:R-:W-:-:S07]  /*0980*/  DFMA R32, -R24, R34, R22 ;  /* 0x000000221820722b */ /* 0x004fce0000000116 */
[----:B------:R0:W-:Y:S05]  /*0990*/  STG.E.64 desc[UR6][R14.64], R32 ;  /* 0x000000200e007986 */ /* 0x0001ea000c101b06 */
[----:B------:R-:W-:Y:S05]  /*09a0*/  @!P2 BRA `(.L_x_5) ;  /* 0xfffffff80054a947 */ /* 0x000fea000383ffff */
[----:B0-----:R-:W-:-:S07]  /*09b0*/  MOV R16, R4 ;  /* 0x0000000400107202 */ /* 0x001fce0000000f00 */
.L_x_4:
[----:B------:R-:W-:-:S05]  /*09c0*/  IMAD.MOV R17, RZ, RZ, -R9 ;  /* 0x000000ffff117224 */ /* 0x000fca00078e0a09 */
[----:B------:R-:W-:-:S13]  /*09d0*/  ISETP.GT.AND P2, PT, R17, 0x4, PT ;  /* 0x000000041100780c */ /* 0x000fda0003f44270 */
[----:B------:R-:W-:Y:S05]  /*09e0*/  @!P2 BRA `(.L_x_6) ;  /* 0x0000000000dca947 */ /* 0x000fea0003800000 */
[----:B------:R-:W-:-:S04]  /*09f0*/  IMAD.WIDE R24, R11, 0x8, R12 ;  /* 0x000000080b187825 */ /* 0x000fc800078e020c */
[----:B------:R-:W-:Y:S01]  /*0a00*/  IMAD.WIDE R18, R10, 0x8, R12 ;  /* 0x000000080a127825 */ /* 0x000fe200078e020c */
[----:B------:R-:W2:Y:S04]  /*0a10*/  LDG.E.64 R20, desc[UR6][R24.64] ;  /* 0x0000000618147981 */ /* 0x000ea8000c1e1b00 */
[----:B------:R-:W2:Y:S01]  /*0a20*/  LDG.E.64 R16, desc[UR6][R18.64] ;  /* 0x0000000612107981 */ /* 0x000ea2000c1e1b00 */
[----:B------:R-:W-:-:S04]  /*0a30*/  IMAD.WIDE R28, R3, 0x8, R24 ;  /* 0x00000008031c7825 */ /* 0x000fc800078e0218 */
[----:B------:R-:W-:Y:S01]  /*0a40*/  IMAD.WIDE R26, R3, 0x8, R18 ;  /* 0x00000008031a7825 */ /* 0x000fe200078e0212 */
[----:B--2--5:R-:W-:-:S07]  /*0a50*/  DFMA R32, -R20, R16, R32 ;  /* 0x000000101420722b */ /* 0x024fce0000000120 */
[----:B------:R0:W-:Y:S04]  /*0a60*/  STG.E.64 desc[UR6][R14.64], R32 ;  /* 0x000000200e007986 */ /* 0x0001e8000c101b06 */
[----:B------:R-:W2:Y:S04]  /*0a70*/  LDG.E.64 R22, desc[UR6][R28.64] ;  /* 0x000000061c167981 */ /* 0x000ea8000c1e1b00 */
[----:B------:R-:W2:Y:S01]  /*0a80*/  LDG.E.64 R16, desc[UR6][R26.64] ;  /* 0x000000061a107981 */ /* 0x000ea2000c1e1b00 */
[----:B------:R-:W-:Y:S01]  /*0a90*/  IMAD.WIDE R20, R3, 0x8, R26 ;  /* 0x0000000803147825 */ /* 0x000fe200078e021a */
[----:B--2---:R-:W-:-:S03]  /*0aa0*/  DFMA R22, -R22, R16, R32 ;  /* 0x000000101616722b */ /* 0x004fc60000000120 */
[----:B------:R-:W-:-:S04]  /*0ab0*/  IMAD.WIDE R16, R3, 0x8, R28 ;  /* 0x0000000803107825 */ /* 0x000fc800078e021c */
[----:B------:R-:W-:Y:S04]  /*0ac0*/  STG.E.64 desc[UR6][R14.64], R22 ;  /* 0x000000160e007986 */ /* 0x000fe8000c101b06 */
[----:B------:R-:W2:Y:S04]  /*0ad0*/  LDG.E.64 R18, desc[UR6][R16.64] ;  /* 0x0000000610127981 */ /* 0x000ea8000c1e1b00 */
[----:B------:R-:W2:Y:S01]  /*0ae0*/  LDG.E.64 R24, desc[UR6][R20.64] ;  /* 0x0000000614187981 */ /* 0x000ea2000c1e1b00 */
[----:B------:R-:W-:Y:S01]  /*0af0*/  IMAD.WIDE R34, R3, 0x8, R16 ;  /* 0x0000000803227825 */ /* 0x000fe200078e0210 */
[----:B--2---:R-:W-:-:S03]  /*0b00*/  DFMA R18, -R18, R24, R22 ;  /* 0x000000181212722b */ /* 0x004fc60000000116 */
[----:B------:R-:W-:-:S04]  /*0b10*/  IMAD.WIDE R24, R3, 0x8, R20 ;  /* 0x0000000803187825 */ /* 0x000fc800078e0214 */
        /* <DEDUP_REMOVED lines=11> */
[----:B-1----:R-:W-:Y:S01]  /*0bd0*/  IMAD.WIDE R18, R3, 0x8, R32 ;  /* 0x0000000803127825 */ /* 0x002fe200078e0220 */
[----:B--2---:R-:W-:-:S03]  /*0be0*/  DFMA R20, -R20, R16, R26 ;  /* 0x000000101414722b */ /* 0x004fc6000000011a */
[----:B------:R-:W-:-:S04]  /*0bf0*/  IMAD.WIDE R16, R3, 0x8, R28 ;  /* 0x0000000803107825 */ /* 0x000fc800078e021c */
[----:B------:R1:W-:Y:S04]  /*0c00*/  STG.E.64 desc[UR6][R14.64], R20 ;  /* 0x000000140e007986 */ /* 0x0003e8000c101b06 */
[----:B------:R-:W2:Y:S04]  /*0c10*/  LDG.E.64 R22, desc[UR6][R18.64] ;  /* 0x0000000612167981 */ /* 0x000ea8000c1e1b00 */
        /* <DEDUP_REMOVED lines=8> */
[----:B-1----:R-:W-:Y:S01]  /*0ca0*/  IMAD.WIDE R20, R3, 0x8, R26 ;  /* 0x0000000803147825 */ /* 0x002fe200078e021a */
[----:B--2---:R-:W-:-:S07]  /*0cb0*/  DFMA R28, -R28, R32, R22 ;  /* 0x000000201c1c722b */ /* 0x004fce0000000116 */
[----:B------:R0:W-:Y:S04]  /*0cc0*/  STG.E.64 desc[UR6][R14.64], R28 ;  /* 0x0000001c0e007986 */ /* 0x0001e8000c101b06 */
[----:B------:R-:W2:Y:S04]  /*0cd0*/  LDG.E.64 R34, desc[UR6][R34.64] ;  /* 0x0000000622227981 */ /* 0x000ea8000c1e1b00 */
[----:B------:R-:W2:Y:S01]  /*0ce0*/  LDG.E.64 R20, desc[UR6][R20.64] ;  /* 0x0000000614147981 */ /* 0x000ea2000c1e1b00 */
[----:B------:R-:W-:Y:S01]  /*0cf0*/  PLOP3.LUT P0, PT, PT, PT, PT, 0x8, 0x80 ;  /* 0x000000000080781c */ /* 0x000fe20003f0e170 */
[----:B------:R-:W-:Y:S01]  /*0d00*/  VIADD R9, R9, 0x8 ;  /* 0x0000000809097836 */ /* 0x000fe20000000000 */
[----:B------:R-:W-:Y:S01]  /*0d10*/  LEA R10, R3, R10, 0x2 ;  /* 0x0000000a030a7211 */ /* 0x000fe200078e10ff */
[----:B------:R-:W-:-:S02]  /*0d20*/  IMAD.MOV.U32 R16, RZ, RZ, R4 ;  /* 0x000000ffff107224 */ /* 0x000fc400078e0004 */
[----:B------:R-:W-:Y:S01]  /*0d30*/  IMAD R11, R3, 0x4, R11 ;  /* 0x00000004030b7824 */ /* 0x000fe200078e020b */
[----:B--2---:R-:W-:-:S07]  /*0d40*/  DFMA R32, -R34, R20, R28 ;  /* 0x000000142220722b */ /* 0x004fce000000011c */
[----:B------:R0:W-:Y:S04]  /*0d50*/  STG.E.64 desc[UR6][R14.64], R32 ;  /* 0x000000200e007986 */ /* 0x0001e8000c101b06 */
.L_x_6:
[----:B------:R-:W-:-:S13]  /*0d60*/  ISETP.NE.OR P0, PT, R9, RZ, P0 ;  /* 0x000000ff0900720c */ /* 0x000fda0000705670 */
[----:B------:R-:W-:Y:S05]  /*0d70*/  @!P0 BRA `(.L_x_2) ;  /* 0x0000000000788947 */ /* 0x000fea0003800000 */
.L_x_3:
[----:B0-----:R-:W-:-:S04]  /*0d80*/  IMAD.WIDE R22, R11, 0x8, R12 ;  /* 0x000000080b167825 */ /* 0x001fc800078e020c */
[----:B-1----:R-:W-:Y:S01]  /*0d90*/  IMAD.WIDE R20, R10, 0x8, R12 ;  /* 0x000000080a147825 */ /* 0x002fe200078e020c */
        /* <DEDUP_REMOVED lines=14> */
[----:B------:R-:W-:Y:S01]  /*0e80*/  IMAD.WIDE R34, R3, 0x8, R16 ;  /* 0x0000000803227825 */ /* 0x000fe200078e0210 */
[----:B--2---:R-:W-:-:S03]  /*0e90*/  DFMA R20, -R20, R22, R24 ;  /* 0x000000161414722b */ /* 0x004fc60000000118 */
[----:B------:R-:W-:-:S04]  /*0ea0*/  IMAD.WIDE R22, R3, 0x8, R18 ;  /* 0x0000000803167825 */ /* 0x000fc800078e0212 */
[----:B------:R1:W-:Y:S04]  /*0eb0*/  STG.E.64 desc[UR6][R14.64], R20 ;  /* 0x000000140e007986 */ /* 0x0003e8000c101b06 */
[----:B0-----:R-:W2:Y:S04]  /*0ec0*/  LDG.E.64 R32, desc[UR6][R34.64] ;  /* 0x0000000622207981 */ /* 0x001ea8000c1e1b00 */
[----:B------:R-:W2:Y:S01]  /*0ed0*/  LDG.E.64 R22, desc[UR6][R22.64] ;  /* 0x0000000616167981 */ /* 0x000ea2000c1e1b00 */
[----:B------:R-:W-:Y:S01]  /*0ee0*/  VIADD R9, R9, 0x4 ;  /* 0x0000000409097836 */ /* 0x000fe20000000000 */
[C---:B------:R-:W-:Y:S01]  /*0ef0*/  LEA R10, R3.reuse, R10, 0x2 ;  /* 0x0000000a030a7211 */ /* 0x040fe200078e10ff */
[----:B------:R-:W-:-:S03]  /*0f00*/  IMAD R11, R3, 0x4, R11 ;  /* 0x00000004030b7824 */ /* 0x000fc600078e020b */
[----:B------:R-:W-:Y:S01]  /*0f10*/  ISETP.NE.AND P0, PT, R9, RZ, PT ;  /* 0x000000ff0900720c */ /* 0x000fe20003f05270 */
[----:B--2---:R-:W-:-:S07]  /*0f20*/  DFMA R32, -R32, R22, R20 ;  /* 0x000000162020722b */ /* 0x004fce0000000114 */
[----:B------:R1:W-:Y:S05]  /*0f30*/  STG.E.64 desc[UR6][R14.64], R32 ;  /* 0x000000200e007986 */ /* 0x0003ea000c101b06 */
[----:B------:R-:W-:Y:S05]  /*0f40*/  @P0 BRA `(.L_x_3) ;  /* 0xfffffffc008c0947 */ /* 0x000fea000383ffff */
[----:B------:R-:W-:-:S07]  /*0f50*/  IMAD.MOV.U32 R16, RZ, RZ, R4 ;  /* 0x000000ffff107224 */ /* 0x000fce00078e0004 */
.L_x_2:
[----:B------:R-:W-:-:S13]  /*0f60*/  ISETP.NE.AND P0, PT, R6, RZ, PT ;  /* 0x000000ff0600720c */ /* 0x000fda0003f05270 */
[----:B------:R-:W-:Y:S05]  /*0f70*/  @!P0 BRA `(.L_x_1) ;  /* 0x0000000000608947 */ /* 0x000fea0003800000 */
[CC--:B------:R-:W-:Y:S02]  /*0f80*/  IMAD R17, R3.reuse, R16.reuse, R8 ;  /* 0x0000001003117224 */ /* 0x0c0fe400078e0208 */
[----:B------:R-:W-:Y:S02]  /*0f90*/  IMAD R19, R3, R16, R0 ;  /* 0x0000001003137224 */ /* 0x000fe400078e0200 */
[----:B------:R-:W-:-:S04]  /*0fa0*/  IMAD.WIDE R16, R17, 0x8, R12 ;  /* 0x0000000811107825 */ /* 0x000fc800078e020c */
[----:B------:R-:W-:Y:S01]  /*0fb0*/  IMAD.WIDE R18, R19, 0x8, R12 ;  /* 0x0000000813127825 */ /* 0x000fe200078e020c */
[----:B------:R-:W0:Y:S04]  /*0fc0*/  LDG.E.64 R8, desc[UR6][R16.64] ;  /* 0x0000000610087981 */ /* 0x000e28000c1e1b00 */
[----:B------:R-:W0:Y:S01]  /*0fd0*/  LDG.E.64 R10, desc[UR6][R18.64] ;  /* 0x00000006120a7981 */ /* 0x000e22000c1e1b00 */
[----:B------:R-:W-:Y:S01]  /*0fe0*/  ISETP.NE.AND P0, PT, R6, 0x1, PT ;  /* 0x000000010600780c */ /* 0x000fe20003f05270 */
[----:B01---5:R-:W-:-:S07]  /*0ff0*/  DFMA R32, -R8, R10, R32 ;  /* 0x0000000a0820722b */ /* 0x023fce0000000120 */
[----:B------:R2:W-:Y:S05]  /*1000*/  STG.E.64 desc[UR6][R14.64], R32 ;  /* 0x000000200e007986 */ /* 0x0005ea000c101b06 */
[----:B------:R-:W-:Y:S05]  /*1010*/  @!P0 BRA `(.L_x_1) ;  /* 0x0000000000388947 */ /* 0x000fea0003800000 */
[----:B------:R-:W-:-:S04]  /*1020*/  IMAD.WIDE R16, R3, 0x8, R16 ;  /* 0x0000000803107825 */ /* 0x000fc800078e0210 */
[----:B------:R-:W-:Y:S01]  /*1030*/  IMAD.WIDE R18, R3, 0x8, R18 ;  /* 0x0000000803127825 */ /* 0x000fe200078e0212 */
[----:B------:R-:W2:Y:S04]  /*1040*/  LDG.E.64 R8, desc[UR6][R16.64] ;  /* 0x0000000610087981 */ /* 0x000ea8000c1e1b00 */
[----:B------:R-:W2:Y:S01]  /*1050*/  LDG.E.64 R10, desc[UR6][R18.64] ;  /* 0x00000006120a7981 */ /* 0x000ea2000c1e1b00 */
[----:B------:R-:W-:Y:S01]  /*1060*/  ISETP.NE.AND P0, PT, R6, 0x2, PT ;  /* 0x000000020600780c */ /* 0x000fe20003f05270 */
[----:B--2---:R-:W-:-:S07]  /*1070*/  DFMA R32, -R8, R10, R32 ;  /* 0x0000000a0820722b */ /* 0x004fce0000000120 */
[----:B------:R3:W-:Y:S05]  /*1080*/  STG.E.64 desc[UR6][R14.64], R32 ;  /* 0x000000200e007986 */ /* 0x0007ea000c101b06 */
[----:B------:R-:W-:Y:S05]  /*1090*/  @!P0 BRA `(.L_x_1) ;  /* 0x0000000000188947 */ /* 0x000fea0003800000 */
[----:B------:R-:W-:-:S04]  /*10a0*/  IMAD.WIDE R8, R3, 0x8, R16 ;  /* 0x0000000803087825 */ /* 0x000fc800078e0210 */
[----:B------:R-:W-:Y:S02]  /*10b0*/  IMAD.WIDE R10, R3, 0x8, R18 ;  /* 0x00000008030a7825 */ /* 0x000fe400078e0212 */
[----:B------:R-:W2:Y:S04]  /*10c0*/  LDG.E.64 R8, desc[UR6][R8.64] ;  /* 0x0000000608087981 */ /* 0x000ea8000c1e1b00 */
[----:B------:R-:W2:Y:S02]  /*10d0*/  LDG.E.64 R10, desc[UR6][R10.64] ;  /* 0x000000060a0a7981 */ /* 0x000ea4000c1e1b00 */
[----:B--2---:R-:W-:-:S07]  /*10e0*/  DFMA R16, -R8, R10, R32 ;  /* 0x0000000a0810722b */ /* 0x004fce0000000120 */
[----:B------:R4:W-:Y:S04]  /*10f0*/  STG.E.64 desc[UR6][R14.64], R16 ;  /* 0x000000100e007986 */ /* 0x0009e8000c101b06 */
.L_x_1:
[----:B------:R-:W-:Y:S05]  /*1100*/  BSYNC.RECONVERGENT B0 ;  /* 0x0000000000007941 */ /* 0x000fea0003800200 */
.L_x_0:
[----:B------:R-:W-:Y:S05]  /*1110*/  @!P1 BRA `(.L_x_7) ;  /* 0xfffffff000149947 */ /* 0x000fea000383ffff */
[----:B------:R-:W-:Y:S01]  /*1120*/  BAR.SYNC.DEFER_BLOCKING 0x0 ;  /* 0x0000000000007b1d */ /* 0x000fe20000010000 */
[----:B------:R-:W-:-:S05]  /*1130*/  IADD3 R11, PT, PT, R31, R0, RZ ;  /* 0x000000001f0b7210 */ /* 0x000fca0007ffe0ff */
[----:B------:R-:W-:-:S05]  /*1140*/  IMAD.WIDE R10, R11, 0x8, R12 ;  /* 0x000000080b0a7825 */ /* 0x000fca00078e020c */
[----:B01234-:R-:W2:Y:S01]  /*1150*/  LDG.E.64 R14, desc[UR6][R10.64] ;  /* 0x000000060a0e7981 */ /* 0x01fea2000c1e1b00 */
[----:B------:R-:W-:Y:S01]  /*1160*/  IMAD.MOV.U32 R16, RZ, RZ, 0x0 ;  /* 0x00000000ff107424 */ /* 0x000fe200078e00ff */
[----:B------:R-:W-:Y:S02]  /*1170*/  MOV R17, 0x3fd80000 ;  /* 0x3fd8000000117802 */ /* 0x000fe40000000f00 */
[----:B------:R-:W-:Y:S01]  /*1180*/  ISETP.GE.U32.AND P0, PT, R5, 0x61, PT ;  /* 0x000000610500780c */ /* 0x000fe20003f06070 */
[----:B--2---:R-:W0:Y:S01]  /*1190*/  MUFU.RSQ64H R7, R15 ;  /* 0x0000000f00077308 */ /* 0x004e220000001c00 */
[----:B------:R-:W-:-:S05]  /*11a0*/  VIADD R6, R15, 0xfcb00000 ;  /* 0xfcb000000f067836 */ /* 0x000fca0000000000 */
[----:B------:R-:W-:Y:S01]  /*11b0*/  ISETP.GE.U32.AND P1, PT, R6, 0x7ca00000, PT ;  /* 0x7ca000000600780c */ /* 0x000fe20003f26070 */
[----:B0-----:R-:W-:-:S08]  /*11c0*/  DMUL R8, R6, R6 ;  /* 0x0000000606087228 */ /* 0x001fd00000000000 */
[----:B------:R-:W-:-:S08]  /*11d0*/  DFMA R8, R14, -R8, 1 ;  /* 0x3ff000000e08742b */ /* 0x000fd00000000808 */
[----:B------:R-:W-:Y:S02]  /*11e0*/  DFMA R16, R8, R16, 0.5 ;  /* 0x3fe000000810742b */ /* 0x000fe40000000010 */
[----:B------:R-:W-:-:S08]  /*11f0*/  DMUL R8, R6, R8 ;  /* 0x0000000806087228 */ /* 0x000fd00000000000 */
[----:B------:R-:W-:-:S08]  /*1200*/  DFMA R18, R16, R8, R6 ;  /* 0x000000081012722b */ /* 0x000fd00000000006 */
[----:B------:R-:W-:Y:S02]  /*1210*/  DMUL R20, R14, R18 ;  /* 0x000000120e147228 */ /* 0x000fe40000000000 */
[----:B------:R-:W-:Y:S02]  /*1220*/  VIADD R17, R19, 0xfff00000 ;  /* 0xfff0000013117836 */ /* 0x000fe40000000000 */
[----:B------:R-:W-:-:S04]  /*1230*/  IMAD.MOV.U32 R16, RZ, RZ, R18 ;  /* 0x000000ffff107224 */ /* 0x000fc800078e0012 */
[----:B------:R-:W-:-:S08]  /*1240*/  DFMA R22, R20, -R20, R14 ;  /* 0x800000141416722b */ /* 0x000fd0000000000e */
[----:B------:R-:W-:Y:S01]  /*1250*/  DFMA R8, R22, R16, R20 ;  /* 0x000000101608722b */ /* 0x000fe20000000014 */
[----:B------:R-:W-:Y:S10]  /*1260*/  @!P1 BRA `(.L_x_8) ;  /* 0x0000000000089947 */ /* 0x000ff40003800000 */
[----:B------:R-:W-:-:S07]  /*1270*/  MOV R4, 0x1290 ;  /* 0x0000129000047802 */ /* 0x000fce0000000f00 */
[----:B-----5:R-:W-:Y:S05]  /*1280*/  CALL.REL.NOINC `($__internal_1_$__cuda_sm20_dsqrt_rn_f64_mediumpath_v1) ;  /* 0x00000014002c7944 */ /* 0x020fea0003c00000 */
.L_x_8:
[----:B------:R-:W-:Y:S01]  /*1290*/  UMOV UR4, URZ ;  /* 0x000000ff00047c82 */ /* 0x000fe20008000000 */
[----:B------:R-:W-:Y:S05]  /*12a0*/  @!P0 BRA `(.L_x_9) ;  /* 0x00000008000c8947 */ /* 0x000fea0003800000 */
[----:B------:R-:W-:Y:S01]  /*12b0*/  UMOV UR4, URZ ;  /* 0x000000ff00047c82 */ /* 0x000fe20008000000 */
[----:B------:R-:W-:-:S05]  /*12c0*/  UMOV UR5, URZ ;  /* 0x000000ff00057c82 */ /* 0x000fca0008000000 */
.L_x_26:
[----:B-----5:R-:W-:Y:S01]  /*12d0*/  IADD3 R32, PT, PT, R2, UR4, RZ ;  /* 0x0000000402207c10 */ /* 0x020fe2000fffe0ff */
[----:B------:R-:W-:Y:S03]  /*12e0*/  BSSY.RECONVERGENT B1, `(.L_x_10) ;  /* 0x000001e000017945 */ /* 0x000fe60003800200 */
[----:B------:R-:W-:Y:S01]  /*12f0*/  ISETP.GE.AND P0, PT, R32, R5, PT ;  /* 0x000000052000720c */ /* 0x000fe20003f06270 */
[----:B0123--:R-:W-:-:S03]  /*1300*/  IMAD.IADD R29, R31, 0x1, R32 ;  /* 0x000000011f1d7824 */ /* 0x00ffc600078e0220 */
[----:B------:R-:W-:Y:S01]  /*1310*/  ISETP.LE.U32.OR P0, PT, R32, R0, P0 ;  /* 0x000000002000720c */ /* 0x000fe20000703470 */
[----:B------:R-:W-:-:S12]  /*1320*/  IMAD.WIDE R28, R29, 0x8, R12 ;  /* 0x000000081d1c7825 */ /* 0x000fd800078e020c */
[----:B------:R-:W-:Y:S05]  /*1330*/  @P0 BRA `(.L_x_11) ;  /* 0x0000000000600947 */ /* 0x000fea0003800000 */
[----:B------:R-:W2:Y:S01]  /*1340*/  LDG.E.64 R18, desc[UR6][R28.64] ;  /* 0x000000061c127981 */ /* 0x000ea2000c1e1b00 */
[----:B------:R-:W0:Y:S01]  /*1350*/  MUFU.RCP64H R7, R9 ;  /* 0x0000000900077308 */ /* 0x000e220000001800 */
[----:B------:R-:W-:Y:S01]  /*1360*/  IMAD.MOV.U32 R6, RZ, RZ, 0x1 ;  /* 0x00000001ff067424 */ /* 0x000fe200078e00ff */
[----:B------:R-:W-:Y:S05]  /*1370*/  BSSY.RECONVERGENT B2, `(.L_x_12) ;  /* 0x0000013000027945 */ /* 0x000fea0003800200 */
[----:B0-----:R-:W-:-:S08]  /*1380*/  DFMA R14, R6, -R8, 1 ;  /* 0x3ff00000060e742b */ /* 0x001fd00000000808 */
[----:B------:R-:W-:-:S08]  /*1390*/  DFMA R14, R14, R14, R14 ;  /* 0x0000000e0e0e722b */ /* 0x000fd0000000000e */
[----:B------:R-:W-:-:S08]  /*13a0*/  DFMA R14, R6, R14, R6 ;  /* 0x0000000e060e722b */ /* 0x000fd00000000006 */
[----:B------:R-:W-:-:S08]  /*13b0*/  DFMA R6, R14, -R8, 1 ;  /* 0x3ff000000e06742b */ /* 0x000fd00000000808 */
[----:B------:R-:W-:-:S08]  /*13c0*/  DFMA R6, R14, R6, R14 ;  /* 0x000000060e06722b */ /* 0x000fd0000000000e */
[----:B--2---:R-:W-:Y:S01]  /*13d0*/  DMUL R14, R18, R6 ;  /* 0x00000006120e7228 */ /* 0x004fe20000000000 */
[----:B------:R-:W-:-:S07]  /*13e0*/  FSETP.GEU.AND P1, PT, |R19|, 6.5827683646048100446e-37, PT ;  /* 0x036000001300780b */ /* 0x000fce0003f2e200 */
[----:B------:R-:W-:-:S08]  /*13f0*/  DFMA R16, R14, -R8, R18 ;  /* 0x800000080e10722b */ /* 0x000fd00000000012 */
[----:B------:R-:W-:-:S10]  /*1400*/  DFMA R6, R6, R16, R14 ;  /* 0x000000100606722b */ /* 0x000fd4000000000e */
[----:B------:R-:W-:-:S05]  /*1410*/  FFMA R4, RZ, R9, R7 ;  /* 0x00000009ff047223 */ /* 0x000fca0000000007 */
[----:B------:R-:W-:-:S13]  /*1420*/  FSETP.GT.AND P0, PT, |R4|, 1.469367938527859385e-39, PT ;  /* 0x001000000400780b */ /* 0x000fda0003f04200 */
[----:B------:R-:W-:Y:S05]  /*1430*/  @P0 BRA P1, `(.L_x_13) ;  /* 0x0000000000180947 */ /* 0x000fea0000800000 */
[----:B------:R-:W-:Y:S01]  /*1440*/  MOV R16, R8 ;  /* 0x0000000800107202 */ /* 0x000fe20000000f00 */
[----:B------:R-:W-:Y:S01]  /*1450*/  IMAD.MOV.U32 R17, RZ, RZ, R9 ;  /* 0x000000ffff117224 */ /* 0x000fe200078e0009 */
[----:B------:R-:W-:-:S07]  /*1460*/  MOV R4, 0x1480 ;  /* 0x0000148000047802 */ /* 0x000fce0000000f00 */
[----:B------:R-:W-:Y:S05]  /*1470*/  CALL.REL.NOINC `($__internal_0_$__cuda_sm20_div_rn_f64_full) ;  /* 0x0000000c00447944 */ /* 0x000fea0003c00000 */
[----:B------:R-:W-:Y:S01]  /*1480*/  IMAD.MOV.U32 R6, RZ, RZ, R22 ;  /* 0x000000ffff067224 */ /* 0x000fe200078e0016 */
[----:B------:R-:W-:-:S07]  /*1490*/  MOV R7, R23 ;  /* 0x0000001700077202 */ /* 0x000fce0000000f00 */
.L_x_13:
[----:B------:R-:W-:Y:S05]  /*14a0*/  BSYNC.RECONVERGENT B2 ;  /* 0x0000000000027941 */ /* 0x000fea0003800200 */
.L_x_12:
[----:B------:R0:W-:Y:S02]  /*14b0*/  STG.E.64 desc[UR6][R28.64], R6 ;  /* 0x000000061c007986 */ /* 0x0001e4000c101b06 */
.L_x_11:
[----:B------:R-:W-:Y:S05]  /*14c0*/  BSYNC.RECONVERGENT B1 ;  /* 0x0000000000017941 */ /* 0x000fea0003800200 */
.L_x_10:
[----:B------:R-:W-:Y:S01]  /*14d0*/  VIADD R4, R32, 0x20 ;  /* 0x0000002020047836 */ /* 0x000fe20000000000 */
[----:B------:R-:W-:Y:S04]  /*14e0*/  BSSY.RECONVERGENT B1, `(.L_x_14) ;  /* 0x000001c000017945 */ /* 0x000fe80003800200 */
[----:B------:R-:W-:-:S04]  /*14f0*/  ISETP.GE.AND P0, PT, R4, R5, PT ;  /* 0x000000050400720c */ /* 0x000fc80003f06270 */
[----:B------:R-:W-:-:S13]  /*1500*/  ISETP.LE.U32.OR P0, PT, R4, R0, P0 ;  /* 0x000000000400720c */ /* 0x000fda0000703470 */
[----:B------:R-:W-:Y:S05]  /*1510*/  @P0 BRA `(.L_x_15) ;  /* 0x0000000000600947 */ /* 0x000fea0003800000 */
[----:B------:R-:W2:Y:S01]  /*1520*/  LDG.E.64 R18, desc[UR6][R28.64+0x100] ;  /* 0x000100061c127981 */ /* 0x000ea2000c1e1b00 */
[----:B0-----:R-:W0:Y:S01]  /*1530*/  MUFU.RCP64H R7, R9 ;  /* 0x0000000900077308 */ /* 0x001e220000001800 */
        /* <DEDUP_REMOVED lines=20> */
.L_x_17:
[----:B------:R-:W-:Y:S05]  /*1680*/  BSYNC.RECONVERGENT B2 ;  /* 0x0000000000027941 */ /* 0x000fea0003800200 */
.L_x_16:
[----:B------:R1:W-:Y:S02]  /*1690*/  STG.E.64 desc[UR6][R28.64+0x100], R6 ;  /* 0x000100061c007986 */ /* 0x0003e4000c101b06 */
.L_x_15:
[----:B------:R-:W-:Y:S05]  /*16a0*/  BSYNC.RECONVERGENT B1 ;  /* 0x0000000000017941 */ /* 0x000fea0003800200 */
.L_x_14:
[----:B------:R-:W-:Y:S01]  /*16b0*/  VIADD R4, R32, 0x40 ;  /* 0x0000004020047836 */ /* 0x000fe20000000000 */
[----:B------:R-:W-:Y:S04]  /*16c0*/  BSSY.RECONVERGENT B1, `(.L_x_18) ;  /* 0x000001c000017945 */ /* 0x000fe80003800200 */
[----:B------:R-:W-:-:S04]  /*16d0*/  ISETP.GE.AND P0, PT, R4, R5, PT ;  /* 0x000000050400720c */ /* 0x000fc80003f06270 */
[----:B------:R-:W-:-:S13]  /*16e0*/  ISETP.LE.U32.OR P0, PT, R4, R0, P0 ;  /* 0x000000000400720c */ /* 0x000fda0000703470 */
[----:B------:R-:W-:Y:S05]  /*16f0*/  @P0 BRA `(.L_x_19) ;  /* 0x0000000000600947 */ /* 0x000fea0003800000 */
[----:B------:R-:W2:Y:S01]  /*1700*/  LDG.E.64 R18, desc[UR6][R28.64+0x200] ;  /* 0x000200061c127981 */ /* 0x000ea2000c1e1b00 */
[----:B01----:R-:W0:Y:S01]  /*1710*/  MUFU.RCP64H R7, R9 ;  /* 0x0000000900077308 */ /* 0x003e220000001800 */
        /* <DEDUP_REMOVED lines=20> */
.L_x_21:
[----:B------:R-:W-:Y:S05]  /*1860*/  BSYNC.RECONVERGENT B2 ;  /* 0x0000000000027941 */ /* 0x000fea0003800200 */
.L_x_20:
[----:B------:R2:W-:Y:S02]  /*1870*/  STG.E.64 desc[UR6][R28.64+0x200], R6 ;  /* 0x000200061c007986 */ /* 0x0005e4000c101b06 */
.L_x_19:
[----:B------:R-:W-:Y:S05]  /*1880*/  BSYNC.RECONVERGENT B1 ;  /* 0x0000000000017941 */ /* 0x000fea0003800200 */
.L_x_18:
[----:B------:R-:W-:Y:S01]  /*1890*/  VIADD R32, R32, 0x60 ;  /* 0x0000006020207836 */ /* 0x000fe20000000000 */
[----:B------:R-:W-:Y:S04]  /*18a0*/  BSSY.RECONVERGENT B1, `(.L_x_22) ;  /* 0x000001c000017945 */ /* 0x000fe80003800200 */
[----:B------:R-:W-:-:S04]  /*18b0*/  ISETP.GE.AND P0, PT, R32, R5, PT ;  /* 0x000000052000720c */ /* 0x000fc80003f06270 */
[----:B------:R-:W-:-:S13]  /*18c0*/  ISETP.LE.U32.OR P0, PT, R32, R0, P0 ;  /* 0x000000002000720c */ /* 0x000fda0000703470 */
[----:B------:R-:W-:Y:S05]  /*18d0*/  @P0 BRA `(.L_x_23) ;  /* 0x0000000000600947 */ /* 0x000fea0003800000 */
[----:B------:R-:W3:Y:S01]  /*18e0*/  LDG.E.64 R18, desc[UR6][R28.64+0x300] ;  /* 0x000300061c127981 */ /* 0x000ee2000c1e1b00 */
[----:B012---:R-:W0:Y:S01]  /*18f0*/  MUFU.RCP64H R7, R9 ;  /* 0x0000000900077308 */ /* 0x007e220000001800 */
[----:B------:R-:W-:Y:S01]  /*1900*/  IMAD.MOV.U32 R6, RZ, RZ, 0x1 ;  /* 0x00000001ff067424 */ /* 0x000fe200078e00ff */
[----:B------:R-:W-:Y:S05]  /*1910*/  BSSY.RECONVERGENT B2, `(.L_x_24) ;  /* 0x0000013000027945 */ /* 0x000fea0003800200 */
[----:B0-----:R-:W-:-:S08]  /*1920*/  DFMA R14, R6, -R8, 1 ;  /* 0x3ff00000060e742b */ /* 0x001fd00000000808 */
[----:B------:R-:W-:-:S08]  /*1930*/  DFMA R14, R14, R14, R14 ;  /* 0x0000000e0e0e722b */ /* 0x000fd0000000000e */
[----:B------:R-:W-:-:S08]  /*1940*/  DFMA R14, R6, R14, R6 ;  /* 0x0000000e060e722b */ /* 0x000fd00000000006 */
[----:B------:R-:W-:-:S08]  /*1950*/  DFMA R6, R14, -R8, 1 ;  /* 0x3ff000000e06742b */ /* 0x000fd00000000808 */
[----:B------:R-:W-:-:S08]  /*1960*/  DFMA R16, R14, R6, R14 ;  /* 0x000000060e10722b */ /* 0x000fd0000000000e */
[----:B---3--:R-:W-:Y:S01]  /*1970*/  DMUL R6, R16, R18 ;  /* 0x0000001210067228 */ /* 0x008fe20000000000 */
        /* <DEDUP_REMOVED lines=12> */
.L_x_25:
[----:B------:R-:W-:Y:S05]  /*1a40*/  BSYNC.RECONVERGENT B2 ;  /* 0x0000000000027941 */ /* 0x000fea0003800200 */
.L_x_24:
[----:B------:R3:W-:Y:S02]  /*1a50*/  STG.E.64 desc[UR6][R28.64+0x300], R6 ;  /* 0x000300061c007986 */ /* 0x0007e4000c101b06 */
.L_x_23:
[----:B------:R-:W-:Y:S05]  /*1a60*/  BSYNC.RECONVERGENT B1 ;  /* 0x0000000000017941 */ /* 0x000fea0003800200 */
.L_x_22:
[----:B------:R-:W-:Y:S01]  /*1a70*/  VIADD R4, R5, 0xffffffff ;  /* 0xffffffff05047836 */ /* 0x000fe20000000000 */
[----:B------:R-:W-:Y:S02]  /*1a80*/  UIADD3 UR5, UPT, UPT, UR5, 0x4, URZ ;  /* 0x0000000405057890 */ /* 0x000fe4000fffe0ff */
[----:B------:R-:W-:Y:S02]  /*1a90*/  UIADD3 UR4, UPT, UPT, UR4, 0x80, URZ ;  /* 0x0000008004047890 */ /* 0x000fe4000fffe0ff */
[----:B------:R-:W-:-:S04]  /*1aa0*/  LEA.HI R4, R4, 0x1, RZ, 0x1b ;  /* 0x0000000104047811 */ /* 0x000fc800078fd8ff */
[----:B------:R-:W-:-:S04]  /*1ab0*/  LOP3.LUT R4, R4, 0xffffffc, RZ, 0xc0, !PT ;  /* 0x0ffffffc04047812 */ /* 0x000fc800078ec0ff */
[----:B------:R-:W-:-:S13]  /*1ac0*/  ISETP.NE.AND P0, PT, R4, UR5, PT ;  /* 0x0000000504007c0c */ /* 0x000fda000bf05270 */
[----:B------:R-:W-:Y:S05]  /*1ad0*/  @P0 BRA `(.L_x_26) ;  /* 0xfffffff400fc0947 */ /* 0x000fea000383ffff */
.L_x_9:
[----:B------:R-:W-:-:S05]  /*1ae0*/  VIADD R4, R5, 0xffffffff ;  /* 0xffffffff05047836 */ /* 0x000fca0000000000 */
[----:B------:R-:W-:-:S04]  /*1af0*/  LEA.HI R4, R4, 0x1, RZ, 0x1b ;  /* 0x0000000104047811 */ /* 0x000fc800078fd8ff */
[----:B-----5:R-:W-:-:S13]  /*1b00*/  LOP3.LUT P0, R32, R4, 0x3, RZ, 0xc0, !PT ;  /* 0x0000000304207812 */ /* 0x020fda000780c0ff */
[----:B------:R-:W-:Y:S05]  /*1b10*/  @!P0 BRA `(.L_x_27) ;  /* 0x00000004007c8947 */ /* 0x000fea0003800000 */
[----:B------:R-:W-:Y:S01]  /*1b20*/  IADD3 R34, PT, PT, R2, UR4, RZ ;  /* 0x0000000402227c10 */ /* 0x000fe2000fffe0ff */
        /* <DEDUP_REMOVED lines=28> */
.L_x_31:
[----:B------:R-:W-:Y:S05]  /*1cf0*/  BSYNC.RECONVERGENT B2 ;  /* 0x0000000000027941 */ /* 0x000fea0003800200 */
.L_x_30:
[----:B------:R0:W-:Y:S02]  /*1d00*/  STG.E.64 desc[UR6][R28.64], R6 ;  /* 0x000000061c007986 */ /* 0x0001e4000c101b06 */
.L_x_29:
[----:B------:R-:W-:Y:S05]  /*1d10*/  BSYNC.RECONVERGENT B1 ;  /* 0x0000000000017941 */ /* 0x000fea0003800200 */
.L_x_28:
[----:B------:R-:W-:-:S13]  /*1d20*/  ISETP.NE.AND P0, PT, R32, 0x1, PT ;  /* 0x000000012000780c */ /* 0x000fda0003f05270 */
[----:B------:R-:W-:Y:S05]  /*1d30*/  @!P0 BRA `(.L_x_27) ;  /* 0x0000000000f48947 */ /* 0x000fea0003800000 */
        /* <DEDUP_REMOVED lines=27> */
.L_x_35:
[----:B------:R-:W-:Y:S05]  /*1ef0*/  BSYNC.RECONVERGENT B2 ;  /* 0x0000000000027941 */ /* 0x000fea0003800200 */
.L_x_34:
[----:B------:R1:W-:Y:S02]  /*1f00*/  STG.E.64 desc[UR6][R28.64+0x100], R6 ;  /* 0x000100061c007986 */ /* 0x0003e4000c101b06 */
.L_x_33:
[----:B------:R-:W-:Y:S05]  /*1f10*/  BSYNC.RECONVERGENT B1 ;  /* 0x0000000000017941 */ /* 0x000fea0003800200 */
.L_x_32:
[----:B------:R-:W-:Y:S01]  /*1f20*/  VIADD R34, R34, 0x40 ;  /* 0x0000004022227836 */ /* 0x000fe20000000000 */
[----:B------:R-:W-:Y:S04]  /*1f30*/  BSSY.RECONVERGENT B1, `(.L_x_27) ;  /* 0x000001d000017945 */ /* 0x000fe80003800200 */
[----:B------:R-:W-:-:S04]  /*1f40*/  ISETP.GE.AND P0, PT, R34, R5, PT ;  /* 0x000000052200720c */ /* 0x000fc80003f06270 */
[----:B------:R-:W-:-:S04]  /*1f50*/  ISETP.LE.U32.OR P0, PT, R34, R0, P0 ;  /* 0x000000002200720c */ /* 0x000fc80000703470 */
[----:B------:R-:W-:-:S13]  /*1f60*/  ISETP.EQ.OR P0, PT, R32, 0x2, P0 ;  /* 0x000000022000780c */ /* 0x000fda0000702670 */
        /* <DEDUP_REMOVED lines=23> */
.L_x_38:
[----:B------:R-:W-:Y:S05]  /*20e0*/  BSYNC.RECONVERGENT B2 ;  /* 0x0000000000027941 */ /* 0x000fea0003800200 */
.L_x_37:
[----:B------:R2:W-:Y:S02]  /*20f0*/  STG.E.64 desc[UR6][R28.64+0x200], R6 ;  /* 0x000200061c007986 */ /* 0x0005e4000c101b06 */
.L_x_36:
[----:B------:R-:W-:Y:S05]  /*2100*/  BSYNC.RECONVERGENT B1 ;  /* 0x0000000000017941 */ /* 0x000fea0003800200 */
.L_x_27:
[----:B------:R-:W-:Y:S01]  /*2110*/  BAR.SYNC.DEFER_BLOCKING 0x0 ;  /* 0x0000000000007b1d */ /* 0x000fe20000010000 */
[----:B------:R-:W-:Y:S01]  /*2120*/  ISETP.NE.AND P0, PT, R2, RZ, PT ;  /* 0x000000ff0200720c */ /* 0x000fe20003f05270 */
[----:B------:R-:W-:-:S12]  /*2130*/  VIADD R0, R0, 0x1 ;  /* 0x0000000100007836 */ /* 0x000fd80000000000 */
[----:B------:R4:W-:Y:S01]  /*2140*/  @!P0 STG.E.64 desc[UR6][R10.64], R8 ;  /* 0x000000080a008986 */ /* 0x0009e2000c101b06 */
[----:B------:R-:W-:Y:S01]  /*2150*/  BAR.SYNC.DEFER_BLOCKING 0x0 ;  /* 0x0000000000007b1d */ /* 0x000fe20000010000 */
[----:B------:R-:W-:-:S13]  /*2160*/  ISETP.NE.AND P0, PT, R0, R5, PT ;  /* 0x000000050000720c */ /* 0x000fda0003f05270 */
[----:B----4-:R-:W-:Y:S05]  /*2170*/  @P0 BRA `(.L_x_39) ;  /* 0xffffffdc00e40947 */ /* 0x010fea000383ffff */
[----:B------:R-:W-:Y:S05]  /*2180*/  EXIT ;  /* 0x000000000000794d */ /* 0x000fea0003800000 */
        .weak           $__internal_0_$__cuda_sm20_div_rn_f64_full
        .type           $__internal_0_$__cuda_sm20_div_rn_f64_full,@function
        .size           $__internal_0_$__cuda_sm20_div_rn_f64_full,($__internal_1_$__cuda_sm20_dsqrt_rn_f64_mediumpath_v1 - $__internal_0_$__cuda_sm20_div_rn_f64_full)
$__internal_0_$__cuda_sm20_div_rn_f64_full:
[C---:B------:R-:W-:Y:S01]  /*2190*/  FSETP.GEU.AND P0, PT, |R17|.reuse, 1.469367938527859385e-39, PT ;  /* 0x001000001100780b */ /* 0x040fe20003f0e200 */
[----:B------:R-:W-:Y:S01]  /*21a0*/  IMAD.MOV.U32 R6, RZ, RZ, 0x1ca00000 ;  /* 0x1ca00000ff067424 */ /* 0x000fe200078e00ff */
[----:B------:R-:W-:Y:S01]  /*21b0*/  LOP3.LUT R14, R17, 0x800fffff, RZ, 0xc0, !PT ;  /* 0x800fffff110e7812 */ /* 0x000fe200078ec0ff */
[----:B------:R-:W-:Y:S01]  /*21c0*/  BSSY.RECONVERGENT B0, `(.L_x_40) ;  /* 0x0000054000007945 */ /* 0x000fe20003800200 */
[C---:B------:R-:W-:Y:S02]  /*21d0*/  FSETP.GEU.AND P2, PT, |R19|.reuse, 1.469367938527859385e-39, PT ;  /* 0x001000001300780b */ /* 0x040fe40003f4e200 */
[----:B------:R-:W-:Y:S01]  /*21e0*/  LOP3.LUT R15, R14, 0x3ff00000, RZ, 0xfc, !PT ;  /* 0x3ff000000e0f7812 */ /* 0x000fe200078efcff */
[----:B------:R-:W-:Y:S01]  /*21f0*/  IMAD.MOV.U32 R14, RZ, RZ, R16 ;  /* 0x000000ffff0e7224 */ /* 0x000fe200078e0010 */
[----:B------:R-:W-:Y:S02]  /*2200*/  MOV R20, 0x1 ;  /* 0x0000000100147802 */ /* 0x000fe40000000f00 */
[----:B------:R-:W-:-:S02]  /*2210*/  LOP3.LUT R30, R19, 0x7ff00000, RZ, 0xc0, !PT ;  /* 0x7ff00000131e7812 */ /* 0x000fc400078ec0ff */
[----:B------:R-:W-:Y:S01]  /*2220*/  LOP3.LUT R7, R17, 0x7ff00000, RZ, 0xc0, !PT ;  /* 0x7ff0000011077812 */ /* 0x000fe200078ec0ff */
[----:B------:R-:W-:-:S03]  /*2230*/  @!P0 DMUL R14, R16, 8.98846567431157953865e+307 ;  /* 0x7fe00000100e8828 */ /* 0x000fc60000000000 */
[C---:B------:R-:W-:Y:S02]  /*2240*/  ISETP.GE.U32.AND P1, PT, R30.reuse, R7, PT ;  /* 0x000000071e00720c */ /* 0x040fe40003f26070 */
[----:B------:R-:W-:Y:S01]  /*2250*/  @!P2 LOP3.LUT R25, R17, 0x7ff00000, RZ, 0xc0, !PT ;  /* 0x7ff000001119a812 */ /* 0x000fe200078ec0ff */
[----:B------:R-:W0:Y:S03]  /*2260*/  MUFU.RCP64H R21, R15 ;  /* 0x0000000f00157308 */ /* 0x000e260000001800 */
[----:B------:R-:W-:Y:S02]  /*2270*/  @!P2 ISETP.GE.U32.AND P3, PT, R30, R25, PT ;  /* 0x000000191e00a20c */ /* 0x000fe40003f66070 */
[----:B------:R-:W-:Y:S02]  /*2280*/  @!P0 LOP3.LUT R7, R15, 0x7ff00000, RZ, 0xc0, !PT ;  /* 0x7ff000000f078812 */ /* 0x000fe400078ec0ff */
[----:B------:R-:W-:-:S04]  /*2290*/  @!P2 SEL R25, R6, 0x63400000, !P3 ;  /* 0x634000000619a807 */ /* 0x000fc80005800000 */
[----:B------:R-:W-:-:S04]  /*22a0*/  @!P2 LOP3.LUT R26, R25, 0x80000000, R19, 0xf8, !PT ;  /* 0x80000000191aa812 */ /* 0x000fc800078ef813 */
[----:B------:R-:W-:Y:S01]  /*22b0*/  @!P2 LOP3.LUT R27, R26, 0x100000, RZ, 0xfc, !PT ;  /* 0x001000001a1ba812 */ /* 0x000fe200078efcff */
[----:B0-----:R-:W-:Y:S01]  /*22c0*/  DFMA R22, R20, -R14, 1 ;  /* 0x3ff000001416742b */ /* 0x001fe2000000080e */
[----:B------:R-:W-:-:S07]  /*22d0*/  @!P2 MOV R26, RZ ;  /* 0x000000ff001aa202 */ /* 0x000fce0000000f00 */
[----:B------:R-:W-:-:S08]  /*22e0*/  DFMA R22, R22, R22, R22 ;  /* 0x000000161616722b */ /* 0x000fd00000000016 */
[----:B------:R-:W-:Y:S01]  /*22f0*/  DFMA R22, R20, R22, R20 ;  /* 0x000000161416722b */ /* 0x000fe20000000014 */
[----:B------:R-:W-:Y:S01]  /*2300*/  SEL R21, R6, 0x63400000, !P1 ;  /* 0x6340000006157807 */ /* 0x000fe20004800000 */
[----:B------:R-:W-:-:S03]  /*2310*/  IMAD.MOV.U32 R20, RZ, RZ, R18 ;  /* 0x000000ffff147224 */ /* 0x000fc600078e0012 */
[----:B------:R-:W-:-:S03]  /*2320*/  LOP3.LUT R21, R21, 0x800fffff, R19, 0xf8, !PT ;  /* 0x800fffff15157812 */ /* 0x000fc600078ef813 */
[----:B------:R-:W-:-:S03]  /*2330*/  DFMA R24, R22, -R14, 1 ;  /* 0x3ff000001618742b */ /* 0x000fc6000000080e */
[----:B------:R-:W-:-:S05]  /*2340*/  @!P2 DFMA R20, R20, 2, -R26 ;  /* 0x400000001414a82b */ /* 0x000fca000000081a */
[----:B------:R-:W-:-:S05]  /*2350*/  DFMA R24, R22, R24, R22 ;  /* 0x000000181618722b */ /* 0x000fca0000000016 */
[----:B------:R-:W-:-:S03]  /*2360*/  @!P2 LOP3.LUT R30, R21, 0x7ff00000, RZ, 0xc0, !PT ;  /* 0x7ff00000151ea812 */ /* 0x000fc600078ec0ff */
[----:B------:R-:W-:Y:S02]  /*2370*/  DMUL R22, R24, R20 ;  /* 0x0000001418167228 */ /* 0x000fe40000000000 */
[----:B------:R-:W-:-:S05]  /*2380*/  VIADD R33, R30, 0xffffffff ;  /* 0xffffffff1e217836 */ /* 0x000fca0000000000 */
[----:B------:R-:W-:Y:S01]  /*2390*/  ISETP.GT.U32.AND P0, PT, R33, 0x7feffffe, PT ;  /* 0x7feffffe2100780c */ /* 0x000fe20003f04070 */
[----:B------:R-:W-:Y:S01]  /*23a0*/  VIADD R33, R7, 0xffffffff ;  /* 0xffffffff07217836 */ /* 0x000fe20000000000 */
[----:B------:R-:W-:-:S04]  /*23b0*/  DFMA R26, R22, -R14, R20 ;  /* 0x8000000e161a722b */ /* 0x000fc80000000014 */
[----:B------:R-:W-:-:S04]  /*23c0*/  ISETP.GT.U32.OR P0, PT, R33, 0x7feffffe, P0 ;  /* 0x7feffffe2100780c */ /* 0x000fc80000704470 */
[----:B------:R-:W-:-:S09]  /*23d0*/  DFMA R26, R24, R26, R22 ;  /* 0x0000001a181a722b */ /* 0x000fd20000000016 */
[----:B------:R-:W-:Y:S05]  /*23e0*/  @P0 BRA `(.L_x_41) ;  /* 0x0000000000700947 */ /* 0x000fea0003800000 */
[----:B------:R-:W-:Y:S02]  /*23f0*/  LOP3.LUT R19, R19, 0x7ff00000, RZ, 0xc0, !PT ;  /* 0x7ff0000013137812 */ /* 0x000fe400078ec0ff */
[----:B------:R-:W-:-:S04]  /*2400*/  LOP3.LUT R18, R17, 0x7ff00000, RZ, 0xc0, !PT ;  /* 0x7ff0000011127812 */ /* 0x000fc800078ec0ff */
[CC--:B------:R-:W-:Y:S02]  /*2410*/  VIADDMNMX R7, R19.reuse, -R18.reuse, 0xb9600000, !PT ;  /* 0xb960000013077446 */ /* 0x0c0fe40007800912 */
[----:B------:R-:W-:Y:S02]  /*2420*/  ISETP.GE.U32.AND P0, PT, R19, R18, PT ;  /* 0x000000121300720c */ /* 0x000fe40003f06070 */
[----:B------:R-:W-:Y:S02]  /*2430*/  VIMNMX R7, PT, PT, R7, 0x46a00000, PT ;  /* 0x46a0000007077848 */ /* 0x000fe40003fe0100 */
[----:B------:R-:W-:Y:S01]  /*2440*/  SEL R18, R6, 0x63400000, !P0 ;  /* 0x6340000006127807 */ /* 0x000fe20004000000 */
[----:B------:R-:W-:-:S03]  /*2450*/  IMAD.MOV.U32 R6, RZ, RZ, RZ ;  /* 0x000000ffff067224 */ /* 0x000fc600078e00ff */
[----:B------:R-:W-:-:S05]  /*2460*/  IADD3 R18, PT, PT, -R18, R7, RZ ;  /* 0x0000000712127210 */ /* 0x000fca0007ffe1ff */
[----:B------:R-:W-:-:S06]  /*2470*/  VIADD R7, R18, 0x7fe00000 ;  /* 0x7fe0000012077836 */ /* 0x000fcc0000000000 */
[----:B------:R-:W-:-:S10]  /*2480*/  DMUL R22, R26, R6 ;  /* 0x000000061a167228 */ /* 0x000fd40000000000 */
[----:B------:R-:W-:-:S13]  /*2490*/  FSETP.GTU.AND P0, PT, |R23|, 1.469367938527859385e-39, PT ;  /* 0x001000001700780b */ /* 0x000fda0003f0c200 */
[----:B------:R-:W-:Y:S05]  /*24a0*/  @P0 BRA `(.L_x_42) ;  /* 0x0000000000940947 */ /* 0x000fea0003800000 */
[----:B------:R-:W-:-:S06]  /*24b0*/  DFMA R14, R26, -R14, R20 ;  /* 0x8000000e1a0e722b */ /* 0x000fcc0000000014 */
[----:B------:R-:W-:-:S04]  /*24c0*/  MOV R14, RZ ;  /* 0x000000ff000e7202 */ /* 0x000fc80000000f00 */
[C---:B------:R-:W-:Y:S02]  /*24d0*/  FSETP.NEU.AND P0, PT, R15.reuse, RZ, PT ;  /* 0x000000ff0f00720b */ /* 0x040fe40003f0d000 */
[----:B------:R-:W-:-:S04]  /*24e0*/  LOP3.LUT R17, R15, 0x80000000, R17, 0x48, !PT ;  /* 0x800000000f117812 */ /* 0x000fc800078e4811 */
[----:B------:R-:W-:-:S07]  /*24f0*/  LOP3.LUT R15, R17, R7, RZ, 0xfc, !PT ;  /* 0x00000007110f7212 */ /* 0x000fce00078efcff */
[----:B------:R-:W-:Y:S05]  /*2500*/  @!P0 BRA `(.L_x_42) ;  /* 0x00000000007c8947 */ /* 0x000fea0003800000 */
[----:B------:R-:W-:Y:S01]  /*2510*/  IMAD.MOV R7, RZ, RZ, -R18 ;  /* 0x000000ffff077224 */ /* 0x000fe200078e0a12 */
[----:B------:R-:W-:Y:S01]  /*2520*/  MOV R6, RZ ;  /* 0x000000ff00067202 */ /* 0x000fe20000000f00 */
[----:B------:R-:W-:-:S05]  /*2530*/  DMUL.RP R14, R26, R14 ;  /* 0x0000000e1a0e7228 */ /* 0x000fca0000008000 */
[----:B------:R-:W-:-:S05]  /*2540*/  DFMA R6, R22, -R6, R26 ;  /* 0x800000061606722b */ /* 0x000fca000000001a */
[----:B------:R-:W-:Y:S02]  /*2550*/  LOP3.LUT R17, R15, R17, RZ, 0x3c, !PT ;  /* 0x000000110f117212 */ /* 0x000fe400078e3cff */
[----:B------:R-:W-:-:S04]  /*2560*/  IADD3 R6, PT, PT, -R18, -0x43300000, RZ ;  /* 0xbcd0000012067810 */ /* 0x000fc80007ffe1ff */
[----:B------:R-:W-:-:S04]  /*2570*/  FSETP.NEU.AND P0, PT, |R7|, R6, PT ;  /* 0x000000060700720b */ /* 0x000fc80003f0d200 */
[----:B------:R-:W-:Y:S02]  /*2580*/  FSEL R22, R14, R22, !P0 ;  /* 0x000000160e167208 */ /* 0x000fe40004000000 */
[----:B------:R-:W-:Y:S01]  /*2590*/  FSEL R23, R17, R23, !P0 ;  /* 0x0000001711177208 */ /* 0x000fe20004000000 */
[----:B------:R-:W-:Y:S06]  /*25a0*/  BRA `(.L_x_42) ;  /* 0x0000000000547947 */ /* 0x000fec0003800000 */
.L_x_41:
[----:B------:R-:W-:-:S14]  /*25b0*/  DSETP.NAN.AND P0, PT, R18, R18, PT ;  /* 0x000000121200722a */ /* 0x000fdc0003f08000 */
[----:B------:R-:W-:Y:S05]  /*25c0*/  @P0 BRA `(.L_x_43) ;  /* 0x0000000000440947 */ /* 0x000fea0003800000 */
[----:B------:R-:W-:-:S14]  /*25d0*/  DSETP.NAN.AND P0, PT, R16, R16, PT ;  /* 0x000000101000722a */ /* 0x000fdc0003f08000 */
[----:B------:R-:W-:Y:S05]  /*25e0*/  @P0 BRA `(.L_x_44) ;  /* 0x0000000000300947 */ /* 0x000fea0003800000 */
[----:B------:R-:W-:Y:S01]  /*25f0*/  ISETP.NE.AND P0, PT, R30, R7, PT ;  /* 0x000000071e00720c */ /* 0x000fe20003f05270 */
[----:B------:R-:W-:Y:S01]  /*2600*/  IMAD.MOV.U32 R22, RZ, RZ, 0x0 ;  /* 0x00000000ff167424 */ /* 0x000fe200078e00ff */
[----:B------:R-:W-:-:S11]  /*2610*/  MOV R23, 0xfff80000 ;  /* 0xfff8000000177802 */ /* 0x000fd60000000f00 */
[----:B------:R-:W-:Y:S05]  /*2620*/  @!P0 BRA `(.L_x_42) ;  /* 0x0000000000348947 */ /* 0x000fea0003800000 */
[----:B------:R-:W-:Y:S02]  /*2630*/  ISETP.NE.AND P0, PT, R30, 0x7ff00000, PT ;  /* 0x7ff000001e00780c */ /* 0x000fe40003f05270 */
[----:B------:R-:W-:Y:S02]  /*2640*/  LOP3.LUT R23, R19, 0x80000000, R17, 0x48, !PT ;  /* 0x8000000013177812 */ /* 0x000fe400078e4811 */
[----:B------:R-:W-:-:S13]  /*2650*/  ISETP.EQ.OR P0, PT, R7, RZ, !P0 ;  /* 0x000000ff0700720c */ /* 0x000fda0004702670 */
[----:B------:R-:W-:Y:S01]  /*2660*/  @P0 LOP3.LUT R6, R23, 0x7ff00000, RZ, 0xfc, !PT ;  /* 0x7ff0000017060812 */ /* 0x000fe200078efcff */
[----:B------:R-:W-:Y:S01]  /*2670*/  @!P0 IMAD.MOV.U32 R22, RZ, RZ, RZ ;  /* 0x000000ffff168224 */ /* 0x000fe200078e00ff */
[----:B------:R-:W-:-:S03]  /*2680*/  @P0 MOV R22, RZ ;  /* 0x000000ff00160202 */ /* 0x000fc60000000f00 */
[----:B------:R-:W-:Y:S01]  /*2690*/  @P0 IMAD.MOV.U32 R23, RZ, RZ, R6 ;  /* 0x000000ffff170224 */ /* 0x000fe200078e0006 */
[----:B------:R-:W-:Y:S06]  /*26a0*/  BRA `(.L_x_42) ;  /* 0x0000000000147947 */ /* 0x000fec0003800000 */
.L_x_44:
[----:B------:R-:W-:Y:S02]  /*26b0*/  LOP3.LUT R23, R17, 0x80000, RZ, 0xfc, !PT ;  /* 0x0008000011177812 */ /* 0x000fe400078efcff */
[----:B------:R-:W-:Y:S01]  /*26c0*/  MOV R22, R16 ;  /* 0x0000001000167202 */ /* 0x000fe20000000f00 */
[----:B------:R-:W-:Y:S06]  /*26d0*/  BRA `(.L_x_42) ;  /* 0x0000000000087947 */ /* 0x000fec0003800000 */
.L_x_43:
[----:B------:R-:W-:Y:S01]  /*26e0*/  LOP3.LUT R23, R19, 0x80000, RZ, 0xfc, !PT ;  /* 0x0008000013177812 */ /* 0x000fe200078efcff */
[----:B------:R-:W-:-:S07]  /*26f0*/  IMAD.MOV.U32 R22, RZ, RZ, R18 ;  /* 0x000000ffff167224 */ /* 0x000fce00078e0012 */
.L_x_42:
[----:B------:R-:W-:Y:S05]  /*2700*/  BSYNC.RECONVERGENT B0 ;  /* 0x0000000000007941 */ /* 0x000fea0003800200 */
.L_x_40:
[----:B------:R-:W-:Y:S01]  /*2710*/  MOV R6, R4 ;  /* 0x0000000400067202 */ /* 0x000fe20000000f00 */
[----:B------:R-:W-:-:S04]  /*2720*/  IMAD.MOV.U32 R7, RZ, RZ, 0x0 ;  /* 0x00000000ff077424 */ /* 0x000fc800078e00ff */
[----:B------:R-:W-:Y:S05]  /*2730*/  RET.REL.NODEC R6 `(_Z47dpotf2_custom_simple_1block_batch_column_kernelPiPPdS_) ;  /* 0xffffffd806307950 */ /* 0x000fea0003c3ffff */
        .weak           $__internal_1_$__cuda_sm20_dsqrt_rn_f64_mediumpath_v1
        .type           $__internal_1_$__cuda_sm20_dsqrt_rn_f64_mediumpath_v1,@function
        .size           $__internal_1_$__cuda_sm20_dsqrt_rn_f64_mediumpath_v1,(.L_x_50 - $__internal_1_$__cuda_sm20_dsqrt_rn_f64_mediumpath_v1)
$__internal_1_$__cuda_sm20_dsqrt_rn_f64_mediumpath_v1:
[----:B------:R-:W-:Y:S01]  /*2740*/  ISETP.GE.U32.AND P1, PT, R6, -0x3400000, PT ;  /* 0xfcc000000600780c */ /* 0x000fe20003f26070 */
[----:B------:R-:W-:Y:S01]  /*2750*/  IMAD.MOV.U32 R8, RZ, RZ, R14 ;  /* 0x000000ffff087224 */ /* 0x000fe200078e000e */
[----:B------:R-:W-:Y:S01]  /*2760*/  MOV R16, R18 ;  /* 0x0000001200107202 */ /* 0x000fe20000000f00 */
[----:B------:R-:W-:Y:S01]  /*2770*/  IMAD.MOV.U32 R6, RZ, RZ, R22 ;  /* 0x000000ffff067224 */ /* 0x000fe200078e0016 */
[----:B------:R-:W-:Y:S02]  /*2780*/  MOV R9, R15 ;  /* 0x0000000f00097202 */ /* 0x000fe40000000f00 */
[----:B------:R-:W-:-:S07]  /*2790*/  MOV R7, R23 ;  /* 0x0000001700077202 */ /* 0x000fce0000000f00 */
[----:B------:R-:W-:Y:S05]  /*27a0*/  @!P1 BRA `(.L_x_45) ;  /* 0x0000000000209947 */ /* 0x000fea0003800000 */
[----:B------:R-:W-:-:S10]  /*27b0*/  DFMA.RM R6, R6, R16, R20 ;  /* 0x000000100606722b */ /* 0x000fd40000004014 */
[----:B------:R-:W-:-:S05]  /*27c0*/  IADD3 R14, P1, PT, R6, 0x1, RZ ;  /* 0x00000001060e7810 */ /* 0x000fca0007f3e0ff */
[----:B------:R-:W-:-:S06]  /*27d0*/  IMAD.X R15, RZ, RZ, R7, P1 ;  /* 0x000000ffff0f7224 */ /* 0x000fcc00008e0607 */
[----:B------:R-:W-:-:S08]  /*27e0*/  DFMA.RP R8, -R6, R14, R8 ;  /* 0x0000000e0608722b */ /* 0x000fd00000008108 */
[----:B------:R-:W-:-:S06]  /*27f0*/  DSETP.GT.AND P1, PT, R8, RZ, PT ;  /* 0x000000ff0800722a */ /* 0x000fcc0003f24000 */
[----:B------:R-:W-:Y:S02]  /*2800*/  FSEL R6, R14, R6, P1 ;  /* 0x000000060e067208 */ /* 0x000fe40000800000 */
[----:B------:R-:W-:Y:S01]  /*2810*/  FSEL R7, R15, R7, P1 ;  /* 0x000000070f077208 */ /* 0x000fe20000800000 */
[----:B------:R-:W-:Y:S06]  /*2820*/  BRA `(.L_x_46) ;  /* 0x0000000000647947 */ /* 0x000fec0003800000 */
.L_x_45:
[----:B------:R-:W-:-:S14]  /*2830*/  DSETP.NE.AND P1, PT, R8, RZ, PT ;  /* 0x000000ff0800722a */ /* 0x000fdc0003f25000 */
[----:B------:R-:W-:Y:S05]  /*2840*/  @!P1 BRA `(.L_x_47) ;  /* 0x0000000000589947 */ /* 0x000fea0003800000 */
[----:B------:R-:W-:-:S13]  /*2850*/  ISETP.GE.AND P1, PT, R9, RZ, PT ;  /* 0x000000ff0900720c */ /* 0x000fda0003f26270 */
[----:B------:R-:W-:Y:S01]  /*2860*/  @!P1 MOV R6, 0x0 ;  /* 0x0000000000069802 */ /* 0x000fe20000000f00 */
[----:B------:R-:W-:Y:S01]  /*2870*/  @!P1 IMAD.MOV.U32 R7, RZ, RZ, -0x80000 ;  /* 0xfff80000ff079424 */ /* 0x000fe200078e00ff */
[----:B------:R-:W-:Y:S06]  /*2880*/  @!P1 BRA `(.L_x_46) ;  /* 0x00000000004c9947 */ /* 0x000fec0003800000 */
[----:B------:R-:W-:-:S13]  /*2890*/  ISETP.GT.AND P1, PT, R9, 0x7fefffff, PT ;  /* 0x7fefffff0900780c */ /* 0x000fda0003f24270 */
[----:B------:R-:W-:Y:S05]  /*28a0*/  @P1 BRA `(.L_x_47) ;  /* 0x0000000000401947 */ /* 0x000fea0003800000 */
[----:B------:R-:W-:Y:S01]  /*28b0*/  DMUL R6, R8, 8.11296384146066816958e+31 ;  /* 0x4690000008067828 */ /* 0x000fe20000000000 */
[----:B------:R-:W-:Y:S01]  /*28c0*/  IMAD.MOV.U32 R16, RZ, RZ, 0x0 ;  /* 0x00000000ff107424 */ /* 0x000fe200078e00ff */
[----:B------:R-:W-:Y:S02]  /*28d0*/  MOV R8, RZ ;  /* 0x000000ff00087202 */ /* 0x000fe40000000f00 */
[----:B------:R-:W-:Y:S02]  /*28e0*/  MOV R17, 0x3fd80000 ;  /* 0x3fd8000000117802 */ /* 0x000fe40000000f00 */
[----:B------:R-:W0:Y:S02]  /*28f0*/  MUFU.RSQ64H R9, R7 ;  /* 0x0000000700097308 */ /* 0x000e240000001c00 */
[----:B0-----:R-:W-:-:S08]  /*2900*/  DMUL R14, R8, R8 ;  /* 0x00000008080e7228 */ /* 0x001fd00000000000 */
[----:B------:R-:W-:-:S08]  /*2910*/  DFMA R14, R6, -R14, 1 ;  /* 0x3ff00000060e742b */ /* 0x000fd0000000080e */
[----:B------:R-:W-:Y:S02]  /*2920*/  DFMA R16, R14, R16, 0.5 ;  /* 0x3fe000000e10742b */ /* 0x000fe40000000010 */
[----:B------:R-:W-:-:S08]  /*2930*/  DMUL R14, R8, R14 ;  /* 0x0000000e080e7228 */ /* 0x000fd00000000000 */
[----:B------:R-:W-:-:S08]  /*2940*/  DFMA R14, R16, R14, R8 ;  /* 0x0000000e100e722b */ /* 0x000fd00000000008 */
[----:B------:R-:W-:Y:S02]  /*2950*/  DMUL R8, R6, R14 ;  /* 0x0000000e06087228 */ /* 0x000fe40000000000 */
[----:B------:R-:W-:-:S06]  /*2960*/  VIADD R15, R15, 0xfff00000 ;  /* 0xfff000000f0f7836 */ /* 0x000fcc0000000000 */
[----:B------:R-:W-:-:S08]  /*2970*/  DFMA R16, R8, -R8, R6 ;  /* 0x800000080810722b */ /* 0x000fd00000000006 */
[----:B------:R-:W-:-:S10]  /*2980*/  DFMA R6, R14, R16, R8 ;  /* 0x000000100e06722b */ /* 0x000fd40000000008 */
[----:B------:R-:W-:Y:S01]  /*2990*/  IADD3 R7, PT, PT, R7, -0x3500000, RZ ;  /* 0xfcb0000007077810 */ /* 0x000fe20007ffe0ff */
[----:B------:R-:W-:Y:S06]  /*29a0*/  BRA `(.L_x_46) ;  /* 0x0000000000047947 */ /* 0x000fec0003800000 */
.L_x_47:
[----:B------:R-:W-:-:S11]  /*29b0*/  DADD R6, R8, R8 ;  /* 0x0000000008067229 */ /* 0x000fd60000000008 */
.L_x_46:
[----:B------:R-:W-:Y:S01]  /*29c0*/  IMAD.MOV.U32 R8, RZ, RZ, R6 ;  /* 0x000000ffff087224 */ /* 0x000fe200078e0006 */
[----:B------:R-:W-:Y:S01]  /*29d0*/  MOV R9, R7 ;  /* 0x0000000700097202 */ /* 0x000fe20000000f00 */
[----:B------:R-:W-:Y:S01]  /*29e0*/  IMAD.MOV.U32 R6, RZ, RZ, R4 ;  /* 0x000000ffff067224 */ /* 0x000fe200078e0004 */
[----:B------:R-:W-:-:S04]  /*29f0*/  MOV R7, 0x0 ;  /* 0x0000000000077802 */ /* 0x000fc80000000f00 */
[----:B------:R-:W-:Y:S05]  /*2a00*/  RET.REL.NODEC R6 `(_Z47dpotf2_custom_simple_1block_batch_column_kernelPiPPdS_) ;  /* 0xffffffd4067c7950 */ /* 0x000fea0003c3ffff */
.L_x_48:
[----:B------:R-:W-:-:S00]  /*2a10*/  BRA `(.L_x_48) ;  /* 0xfffffffc00fc7947 */ /* 0x000fc0000383ffff */
[----:B------:R-:W-:-:S00]  /*2a20*/  NOP ;  /* 0x0000000000007918 */ /* 0x000fc00000000000 */
        /* <DEDUP_REMOVED lines=13> */
.L_x_50:


//--------------------- .nv.shared.reserved.0     --------------------------
	.section	.nv.shared.reserved.0,"aw",@nobits
	.weak		__nv_reservedSMEM_offset_0_alias
	.size		__nv_reservedSMEM_offset_0_alias, 0, 64
	.other		__nv_reservedSMEM_offset_0_alias,@"STO_CUDA_RESERVED_SHARED STV_DEFAULT"
__nv_reservedSMEM_offset_0_alias:
	.zero		0
	.zero		64


//--------------------- .nv.constant0._Z47dpotf2_custom_simple_1block_batch_column_kernelPiPPdS_ --------------------------
	.section	.nv.constant0._Z47dpotf2_custom_simple_1block_batch_column_kernelPiPPdS_,"a",@progbits
	.sectionflags	@""
	.align	4
.nv.constant0._Z47dpotf2_custom_simple_1block_batch_column_kernelPiPPdS_:
	.zero		920


//--------------------- SYMBOLS --------------------------

	.type		.nv.reservedSmem.offset0,@object
	.size		.nv.reservedSmem.offset0,0x4
